//
// Generated by NVIDIA NVVM Compiler
//
// Compiler Build ID: CL-36424714
// Cuda compilation tools, release 13.0, V13.0.88
// Based on NVVM 20.0.0
//

.version 9.0
.target sm_100
.address_size 64

	// .globl	_Z4simpPfS_i
.extern .shared .align 16 .b8 temp[];
.extern .shared .align 16 .b8 XY[];

.visible .entry _Z4simpPfS_i(
	.param .u64 .ptr .align 1 _Z4simpPfS_i_param_0,
	.param .u64 .ptr .align 1 _Z4simpPfS_i_param_1,
	.param .u32 _Z4simpPfS_i_param_2
)
{
	.reg .pred 	%p<8>;
	.reg .b32 	%r<57>;
	.reg .b32 	%f<13>;
	.reg .b64 	%rd<15>;

	ld.param.u64 	%rd1, [_Z4simpPfS_i_param_0];
	ld.param.u64 	%rd2, [_Z4simpPfS_i_param_1];
	ld.param.u32 	%r16, [_Z4simpPfS_i_param_2];
	cvta.to.global.u64 	%rd3, %rd2;
	mov.u32 	%r1, %tid.x;
	shl.b32 	%r18, %r1, 1;
	mul.wide.u32 	%rd4, %r18, 4;
	add.s64 	%rd5, %rd3, %rd4;
	ld.global.f32 	%f1, [%rd5];
	shl.b32 	%r19, %r1, 3;
	mov.u32 	%r20, temp;
	add.s32 	%r21, %r20, %r19;
	or.b32  	%r2, %r18, 1;
	ld.global.f32 	%f2, [%rd5+4];
	st.shared.v2.f32 	[%r21], {%f1, %f2};
	shr.u32 	%r22, %r16, 31;
	add.s32 	%r23, %r16, %r22;
	shr.s32 	%r3, %r23, 1;
	add.s32 	%r24, %r3, %r1;
	shr.u32 	%r25, %r1, 5;
	shr.s32 	%r26, %r24, 5;
	mul.wide.u32 	%rd6, %r1, 4;
	add.s64 	%rd7, %rd3, %rd6;
	ld.global.f32 	%f3, [%rd7];
	add.s32 	%r27, %r25, %r1;
	shl.b32 	%r28, %r27, 2;
	add.s32 	%r4, %r20, %r28;
	st.shared.f32 	[%r4], %f3;
	mul.wide.s32 	%rd8, %r3, 4;
	add.s64 	%rd9, %rd7, %rd8;
	ld.global.f32 	%f4, [%rd9];
	add.s32 	%r29, %r26, %r24;
	shl.b32 	%r30, %r29, 2;
	add.s32 	%r5, %r20, %r30;
	st.shared.f32 	[%r5], %f4;
	shr.s32 	%r52, %r16, 1;
	setp.lt.s32 	%p1, %r52, 1;
	mov.b32 	%r54, 1;
	@%p1 bra 	$L__BB0_5;
	mov.b32 	%r54, 1;
$L__BB0_2:
	bar.sync 	0;
	setp.ge.s32 	%p2, %r1, %r52;
	@%p2 bra 	$L__BB0_4;
	mul.lo.s32 	%r32, %r54, %r2;
	shl.b32 	%r33, %r32, 2;
	add.s32 	%r35, %r20, %r33;
	ld.shared.f32 	%f5, [%r35+-4];
	shl.b32 	%r36, %r54, 2;
	add.s32 	%r37, %r35, %r36;
	ld.shared.f32 	%f6, [%r37+-4];
	add.f32 	%f7, %f5, %f6;
	st.shared.f32 	[%r37+-4], %f7;
$L__BB0_4:
	shl.b32 	%r54, %r54, 1;
	shr.u32 	%r10, %r52, 1;
	setp.gt.u32 	%p3, %r52, 1;
	mov.u32 	%r52, %r10;
	@%p3 bra 	$L__BB0_2;
$L__BB0_5:
	setp.ne.s32 	%p4, %r1, 0;
	@%p4 bra 	$L__BB0_7;
	add.s32 	%r38, %r16, -1;
	shr.s32 	%r39, %r38, 5;
	add.s32 	%r40, %r39, %r16;
	shl.b32 	%r41, %r40, 2;
	add.s32 	%r43, %r20, %r41;
	mov.b32 	%r44, 0;
	st.shared.u32 	[%r43+-4], %r44;
$L__BB0_7:
	setp.lt.s32 	%p5, %r16, 2;
	@%p5 bra 	$L__BB0_12;
	mov.b32 	%r55, 1;
$L__BB0_9:
	shr.u32 	%r54, %r54, 1;
	bar.sync 	0;
	setp.ge.u32 	%p6, %r1, %r55;
	@%p6 bra 	$L__BB0_11;
	mul.lo.s32 	%r46, %r54, %r2;
	shl.b32 	%r47, %r46, 2;
	add.s32 	%r49, %r20, %r47;
	ld.shared.f32 	%f8, [%r49+-4];
	shl.b32 	%r50, %r54, 2;
	add.s32 	%r51, %r49, %r50;
	ld.shared.f32 	%f9, [%r51+-4];
	st.shared.f32 	[%r49+-4], %f9;
	add.f32 	%f10, %f8, %f9;
	st.shared.f32 	[%r51+-4], %f10;
$L__BB0_11:
	shl.b32 	%r55, %r55, 1;
	setp.lt.s32 	%p7, %r55, %r16;
	@%p7 bra 	$L__BB0_9;
$L__BB0_12:
	cvta.to.global.u64 	%rd10, %rd1;
	bar.sync 	0;
	ld.shared.f32 	%f11, [%r4];
	add.s64 	%rd12, %rd10, %rd6;
	st.global.f32 	[%rd12], %f11;
	ld.shared.f32 	%f12, [%r5];
	add.s64 	%rd14, %rd12, %rd8;
	st.global.f32 	[%rd14], %f12;
	ret;

}
	// .globl	_Z9sweepScanPfS_i
.visible .entry _Z9sweepScanPfS_i(
	.param .u64 .ptr .align 1 _Z9sweepScanPfS_i_param_0,
	.param .u64 .ptr .align 1 _Z9sweepScanPfS_i_param_1,
	.param .u32 _Z9sweepScanPfS_i_param_2
)
{
	.reg .pred 	%p<8>;
	.reg .b32 	%r<42>;
	.reg .b32 	%f<11>;
	.reg .b64 	%rd<9>;

	ld.param.u64 	%rd1, [_Z9sweepScanPfS_i_param_0];
	ld.param.u64 	%rd2, [_Z9sweepScanPfS_i_param_1];
	ld.param.u32 	%r15, [_Z9sweepScanPfS_i_param_2];
	cvta.to.global.u64 	%rd3, %rd2;
	mov.u32 	%r1, %tid.x;
	shl.b32 	%r2, %r1, 1;
	mul.wide.u32 	%rd4, %r2, 4;
	add.s64 	%rd5, %rd3, %rd4;
	ld.global.f32 	%f1, [%rd5];
	shl.b32 	%r17, %r1, 3;
	mov.u32 	%r18, temp;
	add.s32 	%r3, %r18, %r17;
	or.b32  	%r4, %r2, 1;
	ld.global.f32 	%f2, [%rd5+4];
	st.shared.v2.f32 	[%r3], {%f1, %f2};
	shr.s32 	%r37, %r15, 1;
	setp.lt.s32 	%p1, %r37, 1;
	mov.b32 	%r39, 1;
	@%p1 bra 	$L__BB1_5;
	mov.b32 	%r39, 1;
$L__BB1_2:
	bar.sync 	0;
	setp.ge.s32 	%p2, %r1, %r37;
	@%p2 bra 	$L__BB1_4;
	mul.lo.s32 	%r20, %r39, %r4;
	shl.b32 	%r21, %r20, 2;
	add.s32 	%r23, %r18, %r21;
	ld.shared.f32 	%f3, [%r23+-4];
	shl.b32 	%r24, %r39, 2;
	add.s32 	%r25, %r23, %r24;
	ld.shared.f32 	%f4, [%r25+-4];
	add.f32 	%f5, %f3, %f4;
	st.shared.f32 	[%r25+-4], %f5;
$L__BB1_4:
	shl.b32 	%r39, %r39, 1;
	shr.u32 	%r9, %r37, 1;
	setp.gt.u32 	%p3, %r37, 1;
	mov.u32 	%r37, %r9;
	@%p3 bra 	$L__BB1_2;
$L__BB1_5:
	setp.ne.s32 	%p4, %r1, 0;
	@%p4 bra 	$L__BB1_7;
	shl.b32 	%r26, %r15, 2;
	add.s32 	%r28, %r18, %r26;
	mov.b32 	%r29, 0;
	st.shared.u32 	[%r28+-4], %r29;
$L__BB1_7:
	setp.lt.s32 	%p5, %r15, 2;
	@%p5 bra 	$L__BB1_12;
	mov.b32 	%r40, 1;
$L__BB1_9:
	shr.u32 	%r39, %r39, 1;
	bar.sync 	0;
	setp.ge.u32 	%p6, %r1, %r40;
	@%p6 bra 	$L__BB1_11;
	mul.lo.s32 	%r31, %r39, %r4;
	shl.b32 	%r32, %r31, 2;
	add.s32 	%r34, %r18, %r32;
	ld.shared.f32 	%f6, [%r34+-4];
	shl.b32 	%r35, %r39, 2;
	add.s32 	%r36, %r34, %r35;
	ld.shared.f32 	%f7, [%r36+-4];
	st.shared.f32 	[%r34+-4], %f7;
	add.f32 	%f8, %f6, %f7;
	st.shared.f32 	[%r36+-4], %f8;
$L__BB1_11:
	shl.b32 	%r40, %r40, 1;
	setp.lt.s32 	%p7, %r40, %r15;
	@%p7 bra 	$L__BB1_9;
$L__BB1_12:
	cvta.to.global.u64 	%rd6, %rd1;
	bar.sync 	0;
	ld.shared.v2.f32 	{%f9, %f10}, [%r3];
	add.s64 	%rd8, %rd6, %rd4;
	st.global.f32 	[%rd8], %f9;
	st.global.f32 	[%rd8+4], %f10;
	ret;

}
	// .globl	_Z9naiveScanPfS_i
.visible .entry _Z9naiveScanPfS_i(
	.param .u64 .ptr .align 1 _Z9naiveScanPfS_i_param_0,
	.param .u64 .ptr .align 1 _Z9naiveScanPfS_i_param_1,
	.param .u32 _Z9naiveScanPfS_i_param_2
)
{
	.reg .pred 	%p<5>;
	.reg .b32 	%r<38>;
	.reg .b32 	%f<9>;
	.reg .b64 	%rd<9>;

	ld.param.u64 	%rd1, [_Z9naiveScanPfS_i_param_0];
	ld.param.u64 	%rd2, [_Z9naiveScanPfS_i_param_1];
	ld.param.u32 	%r7, [_Z9naiveScanPfS_i_param_2];
	mov.u32 	%r1, %tid.x;
	setp.eq.s32 	%p1, %r1, 0;
	@%p1 bra 	$L__BB2_2;
	cvta.to.global.u64 	%rd3, %rd2;
	add.s32 	%r8, %r1, -1;
	mul.wide.u32 	%rd4, %r8, 4;
	add.s64 	%rd5, %rd3, %rd4;
	ld.global.f32 	%f4, [%rd5];
	shl.b32 	%r9, %r1, 2;
	mov.u32 	%r10, temp;
	add.s32 	%r11, %r10, %r9;
	st.shared.f32 	[%r11], %f4;
	bra.uni 	$L__BB2_3;
$L__BB2_2:
	mov.b32 	%r12, 0;
	st.shared.u32 	[temp], %r12;
$L__BB2_3:
	bar.sync 	0;
	setp.lt.s32 	%p2, %r7, 2;
	mov.b32 	%r37, 0;
	@%p2 bra 	$L__BB2_9;
	mov.b32 	%r36, 0;
	mov.b32 	%r35, 1;
$L__BB2_5:
	xor.b32  	%r37, %r36, 1;
	setp.lt.u32 	%p3, %r1, %r35;
	@%p3 bra 	$L__BB2_7;
	mad.lo.s32 	%r16, %r36, %r7, %r1;
	sub.s32 	%r17, %r16, %r35;
	shl.b32 	%r18, %r17, 2;
	mov.u32 	%r19, temp;
	add.s32 	%r20, %r19, %r18;
	ld.shared.f32 	%f5, [%r20];
	shl.b32 	%r21, %r35, 2;
	add.s32 	%r22, %r20, %r21;
	ld.shared.f32 	%f6, [%r22];
	add.f32 	%f8, %f5, %f6;
	bra.uni 	$L__BB2_8;
$L__BB2_7:
	mad.lo.s32 	%r23, %r36, %r7, %r1;
	shl.b32 	%r24, %r23, 2;
	mov.u32 	%r25, temp;
	add.s32 	%r26, %r25, %r24;
	ld.shared.f32 	%f8, [%r26];
$L__BB2_8:
	mad.lo.s32 	%r27, %r37, %r7, %r1;
	shl.b32 	%r28, %r27, 2;
	mov.u32 	%r29, temp;
	add.s32 	%r30, %r29, %r28;
	st.shared.f32 	[%r30], %f8;
	bar.sync 	0;
	shl.b32 	%r35, %r35, 1;
	setp.lt.s32 	%p4, %r35, %r7;
	mov.u32 	%r36, %r37;
	@%p4 bra 	$L__BB2_5;
$L__BB2_9:
	cvta.to.global.u64 	%rd6, %rd1;
	mad.lo.s32 	%r31, %r37, %r7, %r1;
	shl.b32 	%r32, %r31, 2;
	mov.u32 	%r33, temp;
	add.s32 	%r34, %r33, %r32;
	ld.shared.f32 	%f7, [%r34];
	mul.wide.u32 	%rd7, %r1, 4;
	add.s64 	%rd8, %rd6, %rd7;
	st.global.f32 	[%rd8], %f7;
	ret;

}
	// .globl	_Z5BKungPfS_i
.visible .entry _Z5BKungPfS_i(
	.param .u64 .ptr .align 1 _Z5BKungPfS_i_param_0,
	.param .u64 .ptr .align 1 _Z5BKungPfS_i_param_1,
	.param .u32 _Z5BKungPfS_i_param_2
)
{
	.reg .pred 	%p<25>;
	.reg .b32 	%r<77>;
	.reg .b32 	%f<19>;
	.reg .b64 	%rd<17>;

	ld.param.u64 	%rd3, [_Z5BKungPfS_i_param_0];
	ld.param.u64 	%rd4, [_Z5BKungPfS_i_param_1];
	ld.param.u32 	%r25, [_Z5BKungPfS_i_param_2];
	cvta.to.global.u64 	%rd1, %rd3;
	cvta.to.global.u64 	%rd2, %rd4;
	mov.u32 	%r1, %tid.x;
	mov.u32 	%r26, %ctaid.x;
	setp.ne.s32 	%p1, %r26, 0;
	mov.u32 	%r2, %ntid.x;
	shl.b32 	%r3, %r2, 1;
	mul.lo.s32 	%r27, %r3, %r26;
	add.s32 	%r4, %r27, %r1;
	add.s32 	%r5, %r27, %r3;
	shl.b32 	%r6, %r1, 1;
	add.s32 	%r7, %r4, %r2;
	shl.b32 	%r28, %r1, 2;
	mov.u32 	%r29, XY;
	add.s32 	%r8, %r29, %r28;
	@%p1 bra 	$L__BB3_16;
	setp.ne.s32 	%p15, %r1, 0;
	@%p15 bra 	$L__BB3_3;
	mov.b32 	%r53, 0;
	st.shared.u32 	[XY], %r53;
$L__BB3_3:
	add.s32 	%r9, %r1, 1;
	setp.ge.u32 	%p16, %r9, %r3;
	@%p16 bra 	$L__BB3_5;
	mul.wide.u32 	%rd9, %r4, 4;
	add.s64 	%rd10, %rd2, %rd9;
	ld.global.f32 	%f9, [%rd10];
	st.shared.f32 	[%r8+4], %f9;
$L__BB3_5:
	add.s32 	%r54, %r9, %r2;
	setp.ge.u32 	%p17, %r54, %r3;
	@%p17 bra 	$L__BB3_7;
	mul.wide.u32 	%rd11, %r7, 4;
	add.s64 	%rd12, %rd2, %rd11;
	ld.global.f32 	%f10, [%rd12];
	shl.b32 	%r55, %r2, 2;
	add.s32 	%r56, %r8, %r55;
	st.shared.f32 	[%r56+4], %f10;
$L__BB3_7:
	add.s32 	%r10, %r6, 2;
	mov.b32 	%r73, 1;
$L__BB3_8:
	bar.sync 	0;
	mul.lo.s32 	%r13, %r73, %r10;
	setp.ge.u32 	%p18, %r13, %r3;
	@%p18 bra 	$L__BB3_10;
	sub.s32 	%r58, %r13, %r73;
	shl.b32 	%r59, %r58, 2;
	add.s32 	%r61, %r29, %r59;
	ld.shared.f32 	%f11, [%r61];
	shl.b32 	%r62, %r73, 2;
	add.s32 	%r63, %r61, %r62;
	ld.shared.f32 	%f12, [%r63];
	add.f32 	%f13, %f11, %f12;
	st.shared.f32 	[%r63], %f13;
$L__BB3_10:
	shl.b32 	%r73, %r73, 1;
	setp.gt.u32 	%p19, %r73, %r2;
	@%p19 bra 	$L__BB3_11;
	bra.uni 	$L__BB3_8;
$L__BB3_11:
	setp.lt.u32 	%p20, %r2, 2;
	@%p20 bra 	$L__BB3_32;
	shl.b32 	%r11, %r9, 1;
	mov.u32 	%r74, %r2;
$L__BB3_13:
	shr.u32 	%r16, %r74, 1;
	bar.sync 	0;
	mul.lo.s32 	%r17, %r11, %r16;
	add.s32 	%r64, %r17, %r16;
	setp.ge.u32 	%p21, %r64, %r3;
	@%p21 bra 	$L__BB3_15;
	shl.b32 	%r65, %r17, 2;
	add.s32 	%r67, %r29, %r65;
	ld.shared.f32 	%f14, [%r67];
	shl.b32 	%r68, %r16, 2;
	add.s32 	%r69, %r67, %r68;
	ld.shared.f32 	%f15, [%r69];
	add.f32 	%f16, %f14, %f15;
	st.shared.f32 	[%r69], %f16;
$L__BB3_15:
	setp.lt.u32 	%p22, %r74, 4;
	mov.u32 	%r74, %r16;
	@%p22 bra 	$L__BB3_32;
	bra.uni 	$L__BB3_13;
$L__BB3_16:
	setp.ge.u32 	%p2, %r1, %r3;
	setp.ge.s32 	%p3, %r4, %r5;
	or.pred  	%p4, %p2, %p3;
	@%p4 bra 	$L__BB3_20;
	setp.ge.s32 	%p5, %r4, %r25;
	@%p5 bra 	$L__BB3_19;
	mul.wide.s32 	%rd5, %r4, 4;
	add.s64 	%rd6, %rd2, %rd5;
	ld.global.f32 	%f1, [%rd6+-4];
	st.shared.f32 	[%r8], %f1;
	bra.uni 	$L__BB3_20;
$L__BB3_19:
	mov.b32 	%r30, 0;
	st.shared.u32 	[%r8], %r30;
$L__BB3_20:
	add.s32 	%r31, %r2, %r1;
	add.s32 	%r32, %r31, 1;
	setp.ge.u32 	%p6, %r32, %r3;
	setp.ge.s32 	%p7, %r7, %r5;
	or.pred  	%p8, %p6, %p7;
	@%p8 bra 	$L__BB3_24;
	setp.ge.s32 	%p9, %r4, %r25;
	@%p9 bra 	$L__BB3_23;
	mul.wide.s32 	%rd7, %r7, 4;
	add.s64 	%rd8, %rd2, %rd7;
	ld.global.f32 	%f2, [%rd8+-4];
	shl.b32 	%r36, %r2, 2;
	add.s32 	%r37, %r8, %r36;
	st.shared.f32 	[%r37+4], %f2;
	bra.uni 	$L__BB3_24;
$L__BB3_23:
	shl.b32 	%r33, %r2, 2;
	add.s32 	%r34, %r8, %r33;
	mov.b32 	%r35, 0;
	st.shared.u32 	[%r34+4], %r35;
$L__BB3_24:
	add.s32 	%r18, %r6, 2;
	mov.b32 	%r75, 1;
$L__BB3_25:
	bar.sync 	0;
	mul.lo.s32 	%r20, %r75, %r18;
	add.s32 	%r39, %r20, -1;
	setp.ge.u32 	%p10, %r39, %r3;
	@%p10 bra 	$L__BB3_27;
	sub.s32 	%r40, %r20, %r75;
	shl.b32 	%r41, %r40, 2;
	add.s32 	%r43, %r29, %r41;
	ld.shared.f32 	%f3, [%r43+-4];
	shl.b32 	%r44, %r75, 2;
	add.s32 	%r45, %r43, %r44;
	ld.shared.f32 	%f4, [%r45+-4];
	add.f32 	%f5, %f3, %f4;
	st.shared.f32 	[%r45+-4], %f5;
$L__BB3_27:
	shl.b32 	%r75, %r75, 1;
	setp.gt.u32 	%p11, %r75, %r2;
	@%p11 bra 	$L__BB3_28;
	bra.uni 	$L__BB3_25;
$L__BB3_28:
	setp.lt.u32 	%p12, %r2, 2;
	mov.u32 	%r76, %r2;
	@%p12 bra 	$L__BB3_32;
$L__BB3_29:
	shr.u32 	%r23, %r76, 1;
	bar.sync 	0;
	mul.lo.s32 	%r24, %r18, %r23;
	add.s32 	%r46, %r24, %r23;
	add.s32 	%r47, %r46, -1;
	setp.ge.u32 	%p13, %r47, %r3;
	@%p13 bra 	$L__BB3_31;
	shl.b32 	%r48, %r24, 2;
	add.s32 	%r50, %r29, %r48;
	ld.shared.f32 	%f6, [%r50+-4];
	shl.b32 	%r51, %r23, 2;
	add.s32 	%r52, %r50, %r51;
	ld.shared.f32 	%f7, [%r52+-4];
	add.f32 	%f8, %f6, %f7;
	st.shared.f32 	[%r52+-4], %f8;
$L__BB3_31:
	setp.gt.u32 	%p14, %r76, 3;
	mov.u32 	%r76, %r23;
	@%p14 bra 	$L__BB3_29;
$L__BB3_32:
	bar.sync 	0;
	setp.ge.u32 	%p23, %r1, %r2;
	@%p23 bra 	$L__BB3_34;
	ld.shared.f32 	%f17, [%r8];
	mul.wide.s32 	%rd13, %r4, 4;
	add.s64 	%rd14, %rd1, %rd13;
	st.global.f32 	[%rd14], %f17;
$L__BB3_34:
	add.s32 	%r70, %r6, 1;
	setp.ge.u32 	%p24, %r70, %r3;
	@%p24 bra 	$L__BB3_36;
	shl.b32 	%r71, %r2, 2;
	add.s32 	%r72, %r8, %r71;
	ld.shared.f32 	%f18, [%r72];
	mul.wide.s32 	%rd15, %r7, 4;
	add.s64 	%rd16, %rd1, %rd15;
	st.global.f32 	[%rd16], %f18;
$L__BB3_36:
	ret;

}
	// .globl	_Z11CoarseBKungPfS_i
.visible .entry _Z11CoarseBKungPfS_i(
	.param .u64 .ptr .align 1 _Z11CoarseBKungPfS_i_param_0,
	.param .u64 .ptr .align 1 _Z11CoarseBKungPfS_i_param_1,
	.param .u32 _Z11CoarseBKungPfS_i_param_2
)
{
	.reg .pred 	%p<11>;
	.reg .b32 	%r<43>;
	.reg .b32 	%f<17>;
	.reg .b64 	%rd<9>;

	ld.param.u64 	%rd2, [_Z11CoarseBKungPfS_i_param_0];
	ld.param.u64 	%rd3, [_Z11CoarseBKungPfS_i_param_1];
	ld.param.u32 	%r14, [_Z11CoarseBKungPfS_i_param_2];
	mov.u32 	%r15, %ctaid.x;
	mov.u32 	%r16, %ntid.x;
	mov.u32 	%r17, %tid.x;
	mad.lo.s32 	%r1, %r15, %r16, %r17;
	shl.b32 	%r2, %r1, 3;
	setp.ne.s32 	%p1, %r1, 0;
	@%p1 bra 	$L__BB4_2;
	mov.b32 	%r18, 0;
	st.shared.u32 	[XY], %r18;
$L__BB4_2:
	add.s32 	%r19, %r2, 8;
	setp.ge.u32 	%p2, %r19, %r14;
	shl.b32 	%r20, %r2, 2;
	mov.u32 	%r21, XY;
	add.s32 	%r3, %r21, %r20;
	@%p2 bra 	$L__BB4_4;
	cvta.to.global.u64 	%rd4, %rd3;
	mul.wide.u32 	%rd5, %r2, 4;
	add.s64 	%rd6, %rd4, %rd5;
	ld.global.f32 	%f1, [%rd6];
	st.shared.f32 	[%r3+4], %f1;
	ld.global.f32 	%f2, [%rd6+4];
	ld.global.f32 	%f3, [%rd6+8];
	st.shared.v2.f32 	[%r3+8], {%f2, %f3};
	ld.global.f32 	%f4, [%rd6+12];
	ld.global.f32 	%f5, [%rd6+16];
	ld.global.f32 	%f6, [%rd6+20];
	ld.global.f32 	%f7, [%rd6+24];
	st.shared.v4.f32 	[%r3+16], {%f4, %f5, %f6, %f7};
	ld.global.f32 	%f8, [%rd6+28];
	st.shared.f32 	[%r3+32], %f8;
$L__BB4_4:
	add.s32 	%r22, %r14, 1;
	setp.lt.u32 	%p3, %r22, 3;
	@%p3 bra 	$L__BB4_9;
	shl.b32 	%r24, %r1, 1;
	add.s32 	%r4, %r24, 2;
	shr.u32 	%r25, %r14, 31;
	add.s32 	%r26, %r14, %r25;
	shr.s32 	%r5, %r26, 1;
	mov.b32 	%r41, 1;
$L__BB4_6:
	bar.sync 	0;
	mul.lo.s32 	%r7, %r41, %r4;
	setp.ge.u32 	%p4, %r7, %r14;
	@%p4 bra 	$L__BB4_8;
	sub.s32 	%r27, %r7, %r41;
	shl.b32 	%r28, %r27, 2;
	add.s32 	%r30, %r21, %r28;
	ld.shared.f32 	%f9, [%r30];
	shl.b32 	%r31, %r41, 2;
	add.s32 	%r32, %r30, %r31;
	ld.shared.f32 	%f10, [%r32];
	add.f32 	%f11, %f9, %f10;
	st.shared.f32 	[%r32], %f11;
$L__BB4_8:
	shl.b32 	%r41, %r41, 1;
	setp.le.u32 	%p5, %r41, %r5;
	@%p5 bra 	$L__BB4_6;
$L__BB4_9:
	setp.lt.s32 	%p6, %r14, 4;
	@%p6 bra 	$L__BB4_14;
	shr.u32 	%r42, %r14, 2;
	shl.b32 	%r33, %r1, 1;
	add.s32 	%r10, %r33, 2;
$L__BB4_11:
	bar.sync 	0;
	mul.lo.s32 	%r12, %r10, %r42;
	add.s32 	%r34, %r12, %r42;
	setp.ge.u32 	%p7, %r34, %r14;
	@%p7 bra 	$L__BB4_13;
	shl.b32 	%r35, %r12, 2;
	add.s32 	%r37, %r21, %r35;
	ld.shared.f32 	%f12, [%r37];
	shl.b32 	%r38, %r42, 2;
	add.s32 	%r39, %r37, %r38;
	ld.shared.f32 	%f13, [%r39];
	add.f32 	%f14, %f12, %f13;
	st.shared.f32 	[%r39], %f14;
$L__BB4_13:
	shr.u32 	%r13, %r42, 1;
	setp.gt.u32 	%p8, %r42, 1;
	mov.u32 	%r42, %r13;
	@%p8 bra 	$L__BB4_11;
$L__BB4_14:
	setp.ge.u32 	%p9, %r2, %r14;
	cvta.to.global.u64 	%rd7, %rd2;
	mul.wide.u32 	%rd8, %r2, 4;
	add.s64 	%rd1, %rd7, %rd8;
	@%p9 bra 	$L__BB4_16;
	ld.shared.f32 	%f15, [%r3];
	st.global.f32 	[%rd1], %f15;
$L__BB4_16:
	add.s32 	%r40, %r2, 1;
	setp.ge.u32 	%p10, %r40, %r14;
	@%p10 bra 	$L__BB4_18;
	ld.shared.f32 	%f16, [%r3+4];
	st.global.f32 	[%rd1+4], %f16;
$L__BB4_18:
	ret;

}


// ===== COMPILED SASS (sm_100) =====

	.target	sm_100

	.elftype	@"ET_EXEC"


//--------------------- .note.nv.tkinfo           --------------------------
	.section	.note.nv.tkinfo,"",@"SHT_NOTE"
	.sectionflags	@"SHF_NOTE_NV_TKINFO"
	.tkinfo
        /*0018*/ 	.word	0x00000002
        /*0030*/ 	.string	""
        /*0030*/ 	.string	"ptxas"
        /*0030*/ 	.string	"Cuda compilation tools, release 13.0, V13.0.88"
        /*0030*/ 	.string	"Build cuda_13.0.r13.0/compiler.36424714_0"
        /*0030*/ 	.string	"-arch sm_100 -m 64 "



//--------------------- .note.nv.cuinfo           --------------------------
	.section	.note.nv.cuinfo,"",@"SHT_NOTE"
	.sectionflags	@"SHF_NOTE_NV_CUINFO"
        /*0018*/ 	.short	0x0002
        /*001a*/ 	.short	0x0064
        /*001c*/ 	.short	0x0082
	.zero		2


//--------------------- .nv.info                  --------------------------
	.section	.nv.info,"",@"SHT_CUDA_INFO"
	.align	4


	//----- nvinfo : EIATTR_REGCOUNT
	.align		4
        /*0000*/ 	.byte	0x04, 0x2f
        /*0002*/ 	.short	(.L_1 - .L_0)
	.align		4
.L_0:
        /*0004*/ 	.word	index@(_Z4simpPfS_i)
        /*0008*/ 	.word	0x00000012


	//----- nvinfo : EIATTR_FRAME_SIZE
	.align		4
.L_1:
        /*000c*/ 	.byte	0x04, 0x11
        /*000e*/ 	.short	(.L_3 - .L_2)
	.align		4
.L_2:
        /*0010*/ 	.word	index@(_Z4simpPfS_i)
        /*0014*/ 	.word	0x00000000


	//----- nvinfo : EIATTR_REGCOUNT
	.align		4
.L_3:
        /*0018*/ 	.byte	0x04, 0x2f
        /*001a*/ 	.short	(.L_5 - .L_4)
	.align		4
.L_4:
        /*001c*/ 	.word	index@(_Z9sweepScanPfS_i)
        /*0020*/ 	.word	0x0000000d


	//----- nvinfo : EIATTR_FRAME_SIZE
	.align		4
.L_5:
        /*0024*/ 	.byte	0x04, 0x11
        /*0026*/ 	.short	(.L_7 - .L_6)
	.align		4
.L_6:
        /*0028*/ 	.word	index@(_Z9sweepScanPfS_i)
        /*002c*/ 	.word	0x00000000


	//----- nvinfo : EIATTR_REGCOUNT
	.align		4
.L_7:
        /*0030*/ 	.byte	0x04, 0x2f
        /*0032*/ 	.short	(.L_9 - .L_8)
	.align		4
.L_8:
        /*0034*/ 	.word	index@(_Z9naiveScanPfS_i)
        /*0038*/ 	.word	0x0000000b


	//----- nvinfo : EIATTR_FRAME_SIZE
	.align		4
.L_9:
        /*003c*/ 	.byte	0x04, 0x11
        /*003e*/ 	.short	(.L_11 - .L_10)
	.align		4
.L_10:
        /*0040*/ 	.word	index@(_Z9naiveScanPfS_i)
        /*0044*/ 	.word	0x00000000


	//----- nvinfo : EIATTR_REGCOUNT
	.align		4
.L_11:
        /*0048*/ 	.byte	0x04, 0x2f
        /*004a*/ 	.short	(.L_13 - .L_12)
	.align		4
.L_12:
        /*004c*/ 	.word	index@(_Z5BKungPfS_i)
        /*0050*/ 	.word	0x00000014


	//----- nvinfo : EIATTR_FRAME_SIZE
	.align		4
.L_13:
        /*0054*/ 	.byte	0x04, 0x11
        /*0056*/ 	.short	(.L_15 - .L_14)
	.align		4
.L_14:
        /*0058*/ 	.word	index@(_Z5BKungPfS_i)
        /*005c*/ 	.word	0x00000000


	//----- nvinfo : EIATTR_REGCOUNT
	.align		4
.L_15:
        /*0060*/ 	.byte	0x04, 0x2f
        /*0062*/ 	.short	(.L_17 - .L_16)
	.align		4
.L_16:
        /*0064*/ 	.word	index@(_Z11CoarseBKungPfS_i)
        /*0068*/ 	.word	0x00000012


	//----- nvinfo : EIATTR_FRAME_SIZE
	.align		4
.L_17:
        /*006c*/ 	.byte	0x04, 0x11
        /*006e*/ 	.short	(.L_19 - .L_18)
	.align		4
.L_18:
        /*0070*/ 	.word	index@(_Z11CoarseBKungPfS_i)
        /*0074*/ 	.word	0x00000000


	//----- nvinfo : EIATTR_MIN_STACK_SIZE
	.align		4
.L_19:
        /*0078*/ 	.byte	0x04, 0x12
        /*007a*/ 	.short	(.L_21 - .L_20)
	.align		4
.L_20:
        /*007c*/ 	.word	index@(_Z11CoarseBKungPfS_i)
        /*0080*/ 	.word	0x00000000


	//----- nvinfo : EIATTR_MIN_STACK_SIZE
	.align		4
.L_21:
        /*0084*/ 	.byte	0x04, 0x12
        /*0086*/ 	.short	(.L_23 - .L_22)
	.align		4
.L_22:
        /*0088*/ 	.word	index@(_Z5BKungPfS_i)
        /*008c*/ 	.word	0x00000000


	//----- nvinfo : EIATTR_MIN_STACK_SIZE
	.align		4
.L_23:
        /*0090*/ 	.byte	0x04, 0x12
        /*0092*/ 	.short	(.L_25 - .L_24)
	.align		4
.L_24:
        /*0094*/ 	.word	index@(_Z9naiveScanPfS_i)
        /*0098*/ 	.word	0x00000000


	//----- nvinfo : EIATTR_MIN_STACK_SIZE
	.align		4
.L_25:
        /*009c*/ 	.byte	0x04, 0x12
        /*009e*/ 	.short	(.L_27 - .L_26)
	.align		4
.L_26:
        /*00a0*/ 	.word	index@(_Z9sweepScanPfS_i)
        /*00a4*/ 	.word	0x00000000


	//----- nvinfo : EIATTR_MIN_STACK_SIZE
	.align		4
.L_27:
        /*00a8*/ 	.byte	0x04, 0x12
        /*00aa*/ 	.short	(.L_29 - .L_28)
	.align		4
.L_28:
        /*00ac*/ 	.word	index@(_Z4simpPfS_i)
        /*00b0*/ 	.word	0x00000000
.L_29:


//--------------------- .nv.compat                --------------------------
	.section	.nv.compat,"",@"SHT_CUDA_COMPAT_INFO"
	.align	4
        /*0000*/ 	.byte	0x02, 0x09, 0x00, 0x00, 0x02, 0x02, 0x01, 0x00, 0x02, 0x05, 0x05, 0x00, 0x03, 0x07, 0x01, 0x01
        /*0010*/ 	.byte	0x02, 0x03, 0x00, 0x00, 0x02, 0x06, 0x01, 0x00, 0x04, 0x0b, 0x08, 0x00, 0x09, 0x00, 0x00, 0x00
        /*0020*/ 	.byte	0x00, 0x00, 0x00, 0x00


//--------------------- .nv.info._Z11CoarseBKungPfS_i --------------------------
	.section	.nv.info._Z11CoarseBKungPfS_i,"",@"SHT_CUDA_INFO"
	.sectionflags	@""
	.align	4


	//----- nvinfo : EIATTR_CUDA_API_VERSION
	.align		4
        /*0000*/ 	.byte	0x04, 0x37
        /*0002*/ 	.short	(.L_31 - .L_30)
.L_30:
        /*0004*/ 	.word	0x00000082


	//----- nvinfo : EIATTR_KPARAM_INFO
	.align		4
.L_31:
        /*0008*/ 	.byte	0x04, 0x17
        /*000a*/ 	.short	(.L_33 - .L_32)
.L_32:
        /*000c*/ 	.word	0x00000000
        /*0010*/ 	.short	0x0002
        /*0012*/ 	.short	0x0010
        /*0014*/ 	.byte	0x00, 0xf0, 0x11, 0x00


	//----- nvinfo : EIATTR_KPARAM_INFO
	.align		4
.L_33:
        /*0018*/ 	.byte	0x04, 0x17
        /*001a*/ 	.short	(.L_35 - .L_34)
.L_34:
        /*001c*/ 	.word	0x00000000
        /*0020*/ 	.short	0x0001
        /*0022*/ 	.short	0x0008
        /*0024*/ 	.byte	0x00, 0xf5, 0x21, 0x00


	//----- nvinfo : EIATTR_KPARAM_INFO
	.align		4
.L_35:
        /*0028*/ 	.byte	0x04, 0x17
        /*002a*/ 	.short	(.L_37 - .L_36)
.L_36:
        /*002c*/ 	.word	0x00000000
        /*0030*/ 	.short	0x0000
        /*0032*/ 	.short	0x0000
        /*0034*/ 	.byte	0x00, 0xf5, 0x21, 0x00


	//----- nvinfo : EIATTR_SPARSE_MMA_MASK
	.align		4
.L_37:
        /*0038*/ 	.byte	0x03, 0x50
        /*003a*/ 	.short	0x0000


	//----- nvinfo : EIATTR_MAXREG_COUNT
	.align		4
        /*003c*/ 	.byte	0x03, 0x1b
        /*003e*/ 	.short	0x00ff


	//----- nvinfo : EIATTR_NUM_BARRIERS
	.align		4
        /*0040*/ 	.byte	0x02, 0x4c
        /*0042*/ 	.byte	0x01
	.zero		1


	//----- nvinfo : EIATTR_MERCURY_ISA_VERSION
	.align		4
        /*0044*/ 	.byte	0x03, 0x5f
        /*0046*/ 	.short	0x0101


	//----- nvinfo : EIATTR_VRC_CTA_INIT_COUNT
	.align		4
        /*0048*/ 	.byte	0x02, 0x4a
	.zero		1
	.zero		1


	//----- nvinfo : EIATTR_EXIT_INSTR_OFFSETS
	.align		4
        /*004c*/ 	.byte	0x04, 0x1c
        /*004e*/ 	.short	(.L_39 - .L_38)


	//   ....[0]....
.L_38:
        /*0050*/ 	.word	0x000004f0


	//   ....[1]....
        /*0054*/ 	.word	0x00000520


	//----- nvinfo : EIATTR_CBANK_PARAM_SIZE
	.align		4
.L_39:
        /*0058*/ 	.byte	0x03, 0x19
        /*005a*/ 	.short	0x0014


	//----- nvinfo : EIATTR_PARAM_CBANK
	.align		4
        /*005c*/ 	.byte	0x04, 0x0a
        /*005e*/ 	.short	(.L_41 - .L_40)
	.align		4
.L_40:
        /*0060*/ 	.word	index@(.nv.constant0._Z11CoarseBKungPfS_i)
        /*0064*/ 	.short	0x0380
        /*0066*/ 	.short	0x0014


	//----- nvinfo : EIATTR_SW_WAR
	.align		4
.L_41:
        /*0068*/ 	.byte	0x04, 0x36
        /*006a*/ 	.short	(.L_43 - .L_42)
.L_42:
        /*006c*/ 	.word	0x00000008
.L_43:


//--------------------- .nv.info._Z5BKungPfS_i    --------------------------
	.section	.nv.info._Z5BKungPfS_i,"",@"SHT_CUDA_INFO"
	.sectionflags	@""
	.align	4


	//----- nvinfo : EIATTR_CUDA_API_VERSION
	.align		4
        /*0000*/ 	.byte	0x04, 0x37
        /*0002*/ 	.short	(.L_45 - .L_44)
.L_44:
        /*0004*/ 	.word	0x00000082


	//----- nvinfo : EIATTR_KPARAM_INFO
	.align		4
.L_45:
        /*0008*/ 	.byte	0x04, 0x17
        /*000a*/ 	.short	(.L_47 - .L_46)
.L_46:
        /*000c*/ 	.word	0x00000000
        /*0010*/ 	.short	0x0002
        /*0012*/ 	.short	0x0010
        /*0014*/ 	.byte	0x00, 0xf0, 0x11, 0x00


	//----- nvinfo : EIATTR_KPARAM_INFO
	.align		4
.L_47:
        /*0018*/ 	.byte	0x04, 0x17
        /*001a*/ 	.short	(.L_49 - .L_48)
.L_48:
        /*001c*/ 	.word	0x00000000
        /*0020*/ 	.short	0x0001
        /*0022*/ 	.short	0x0008
        /*0024*/ 	.byte	0x00, 0xf5, 0x21, 0x00


	//----- nvinfo : EIATTR_KPARAM_INFO
	.align		4
.L_49:
        /*0028*/ 	.byte	0x04, 0x17
        /*002a*/ 	.short	(.L_51 - .L_50)
.L_50:
        /*002c*/ 	.word	0x00000000
        /*0030*/ 	.short	0x0000
        /*0032*/ 	.short	0x0000
        /*0034*/ 	.byte	0x00, 0xf5, 0x21, 0x00


	//----- nvinfo : EIATTR_SPARSE_MMA_MASK
	.align		4
.L_51:
        /*0038*/ 	.byte	0x03, 0x50
        /*003a*/ 	.short	0x0000


	//----- nvinfo : EIATTR_MAXREG_COUNT
	.align		4
        /*003c*/ 	.byte	0x03, 0x1b
        /*003e*/ 	.short	0x00ff


	//----- nvinfo : EIATTR_NUM_BARRIERS
	.align		4
        /*0040*/ 	.byte	0x02, 0x4c
        /*0042*/ 	.byte	0x01
	.zero		1


	//----- nvinfo : EIATTR_MERCURY_ISA_VERSION
	.align		4
        /*0044*/ 	.byte	0x03, 0x5f
        /*0046*/ 	.short	0x0101


	//----- nvinfo : EIATTR_VRC_CTA_INIT_COUNT
	.align		4
        /*0048*/ 	.byte	0x02, 0x4a
	.zero		1
	.zero		1


	//----- nvinfo : EIATTR_EXIT_INSTR_OFFSETS
	.align		4
        /*004c*/ 	.byte	0x04, 0x1c
        /*004e*/ 	.short	(.L_53 - .L_52)


	//   ....[0]....
.L_52:
        /*0050*/ 	.word	0x00000880


	//   ....[1]....
        /*0054*/ 	.word	0x000008e0


	//----- nvinfo : EIATTR_CRS_STACK_SIZE
	.align		4
.L_53:
        /*0058*/ 	.byte	0x04, 0x1e
        /*005a*/ 	.short	(.L_55 - .L_54)
.L_54:
        /*005c*/ 	.word	0x00000000


	//----- nvinfo : EIATTR_CBANK_PARAM_SIZE
	.align		4
.L_55:
        /*0060*/ 	.byte	0x03, 0x19
        /*0062*/ 	.short	0x0014


	//----- nvinfo : EIATTR_PARAM_CBANK
	.align		4
        /*0064*/ 	.byte	0x04, 0x0a
        /*0066*/ 	.short	(.L_57 - .L_56)
	.align		4
.L_56:
        /*0068*/ 	.word	index@(.nv.constant0._Z5BKungPfS_i)
        /*006c*/ 	.short	0x0380
        /*006e*/ 	.short	0x0014


	//----- nvinfo : EIATTR_SW_WAR
	.align		4
.L_57:
        /*0070*/ 	.byte	0x04, 0x36
        /*0072*/ 	.short	(.L_59 - .L_58)
.L_58:
        /*0074*/ 	.word	0x00000008
.L_59:


//--------------------- .nv.info._Z9naiveScanPfS_i --------------------------
	.section	.nv.info._Z9naiveScanPfS_i,"",@"SHT_CUDA_INFO"
	.sectionflags	@""
	.align	4


	//----- nvinfo : EIATTR_CUDA_API_VERSION
	.align		4
        /*0000*/ 	.byte	0x04, 0x37
        /*0002*/ 	.short	(.L_61 - .L_60)
.L_60:
        /*0004*/ 	.word	0x00000082


	//----- nvinfo : EIATTR_KPARAM_INFO
	.align		4
.L_61:
        /*0008*/ 	.byte	0x04, 0x17
        /*000a*/ 	.short	(.L_63 - .L_62)
.L_62:
        /*000c*/ 	.word	0x00000000
        /*0010*/ 	.short	0x0002
        /*0012*/ 	.short	0x0010
        /*0014*/ 	.byte	0x00, 0xf0, 0x11, 0x00


	//----- nvinfo : EIATTR_KPARAM_INFO
	.align		4
.L_63:
        /*0018*/ 	.byte	0x04, 0x17
        /*001a*/ 	.short	(.L_65 - .L_64)
.L_64:
        /*001c*/ 	.word	0x00000000
        /*0020*/ 	.short	0x0001
        /*0022*/ 	.short	0x0008
        /*0024*/ 	.byte	0x00, 0xf5, 0x21, 0x00


	//----- nvinfo : EIATTR_KPARAM_INFO
	.align		4
.L_65:
        /*0028*/ 	.byte	0x04, 0x17
        /*002a*/ 	.short	(.L_67 - .L_66)
.L_66:
        /*002c*/ 	.word	0x00000000
        /*0030*/ 	.short	0x0000
        /*0032*/ 	.short	0x0000
        /*0034*/ 	.byte	0x00, 0xf5, 0x21, 0x00


	//----- nvinfo : EIATTR_SPARSE_MMA_MASK
	.align		4
.L_67:
        /*0038*/ 	.byte	0x03, 0x50
        /*003a*/ 	.short	0x0000


	//----- nvinfo : EIATTR_MAXREG_COUNT
	.align		4
        /*003c*/ 	.byte	0x03, 0x1b
        /*003e*/ 	.short	0x00ff


	//----- nvinfo : EIATTR_NUM_BARRIERS
	.align		4
        /*0040*/ 	.byte	0x02, 0x4c
        /*0042*/ 	.byte	0x01
	.zero		1


	//----- nvinfo : EIATTR_MERCURY_ISA_VERSION
	.align		4
        /*0044*/ 	.byte	0x03, 0x5f
        /*0046*/ 	.short	0x0101


	//----- nvinfo : EIATTR_VRC_CTA_INIT_COUNT
	.align		4
        /*0048*/ 	.byte	0x02, 0x4a
	.zero		1
	.zero		1


	//----- nvinfo : EIATTR_EXIT_INSTR_OFFSETS
	.align		4
        /*004c*/ 	.byte	0x04, 0x1c
        /*004e*/ 	.short	(.L_69 - .L_68)


	//   ....[0]....
.L_68:
        /*0050*/ 	.word	0x00000430


	//----- nvinfo : EIATTR_CRS_STACK_SIZE
	.align		4
.L_69:
        /*0054*/ 	.byte	0x04, 0x1e
        /*0056*/ 	.short	(.L_71 - .L_70)
.L_70:
        /*0058*/ 	.word	0x00000000


	//----- nvinfo : EIATTR_CBANK_PARAM_SIZE
	.align		4
.L_71:
        /*005c*/ 	.byte	0x03, 0x19
        /*005e*/ 	.short	0x0014


	//----- nvinfo : EIATTR_PARAM_CBANK
	.align		4
        /*0060*/ 	.byte	0x04, 0x0a
        /*0062*/ 	.short	(.L_73 - .L_72)
	.align		4
.L_72:
        /*0064*/ 	.word	index@(.nv.constant0._Z9naiveScanPfS_i)
        /*0068*/ 	.short	0x0380
        /*006a*/ 	.short	0x0014


	//----- nvinfo : EIATTR_SW_WAR
	.align		4
.L_73:
        /*006c*/ 	.byte	0x04, 0x36
        /*006e*/ 	.short	(.L_75 - .L_74)
.L_74:
        /*0070*/ 	.word	0x00000008
.L_75:


//--------------------- .nv.info._Z9sweepScanPfS_i --------------------------
	.section	.nv.info._Z9sweepScanPfS_i,"",@"SHT_CUDA_INFO"
	.sectionflags	@""
	.align	4


	//----- nvinfo : EIATTR_CUDA_API_VERSION
	.align		4
        /*0000*/ 	.byte	0x04, 0x37
        /*0002*/ 	.short	(.L_77 - .L_76)
.L_76:
        /*0004*/ 	.word	0x00000082


	//----- nvinfo : EIATTR_KPARAM_INFO
	.align		4
.L_77:
        /*0008*/ 	.byte	0x04, 0x17
        /*000a*/ 	.short	(.L_79 - .L_78)
.L_78:
        /*000c*/ 	.word	0x00000000
        /*0010*/ 	.short	0x0002
        /*0012*/ 	.short	0x0010
        /*0014*/ 	.byte	0x00, 0xf0, 0x11, 0x00


	//----- nvinfo : EIATTR_KPARAM_INFO
	.align		4
.L_79:
        /*0018*/ 	.byte	0x04, 0x17
        /*001a*/ 	.short	(.L_81 - .L_80)
.L_80:
        /*001c*/ 	.word	0x00000000
        /*0020*/ 	.short	0x0001
        /*0022*/ 	.short	0x0008
        /*0024*/ 	.byte	0x00, 0xf5, 0x21, 0x00


	//----- nvinfo : EIATTR_KPARAM_INFO
	.align		4
.L_81:
        /*0028*/ 	.byte	0x04, 0x17
        /*002a*/ 	.short	(.L_83 - .L_82)
.L_82:
        /*002c*/ 	.word	0x00000000
        /*0030*/ 	.short	0x0000
        /*0032*/ 	.short	0x0000
        /*0034*/ 	.byte	0x00, 0xf5, 0x21, 0x00


	//----- nvinfo : EIATTR_SPARSE_MMA_MASK
	.align		4
.L_83:
        /*0038*/ 	.byte	0x03, 0x50
        /*003a*/ 	.short	0x0000


	//----- nvinfo : EIATTR_MAXREG_COUNT
	.align		4
        /*003c*/ 	.byte	0x03, 0x1b
        /*003e*/ 	.short	0x00ff


	//----- nvinfo : EIATTR_NUM_BARRIERS
	.align		4
        /*0040*/ 	.byte	0x02, 0x4c
        /*0042*/ 	.byte	0x01
	.zero		1


	//----- nvinfo : EIATTR_MERCURY_ISA_VERSION
	.align		4
        /*0044*/ 	.byte	0x03, 0x5f
        /*0046*/ 	.short	0x0101


	//----- nvinfo : EIATTR_VRC_CTA_INIT_COUNT
	.align		4
        /*0048*/ 	.byte	0x02, 0x4a
	.zero		1
	.zero		1


	//----- nvinfo : EIATTR_EXIT_INSTR_OFFSETS
	.align		4
        /*004c*/ 	.byte	0x04, 0x1c
        /*004e*/ 	.short	(.L_85 - .L_84)


	//   ....[0]....
.L_84:
        /*0050*/ 	.word	0x000003e0


	//----- nvinfo : EIATTR_CBANK_PARAM_SIZE
	.align		4
.L_85:
        /*0054*/ 	.byte	0x03, 0x19
        /*0056*/ 	.short	0x0014


	//----- nvinfo : EIATTR_PARAM_CBANK
	.align		4
        /*0058*/ 	.byte	0x04, 0x0a
        /*005a*/ 	.short	(.L_87 - .L_86)
	.align		4
.L_86:
        /*005c*/ 	.word	index@(.nv.constant0._Z9sweepScanPfS_i)
        /*0060*/ 	.short	0x0380
        /*0062*/ 	.short	0x0014


	//----- nvinfo : EIATTR_SW_WAR
	.align		4
.L_87:
        /*0064*/ 	.byte	0x04, 0x36
        /*0066*/ 	.short	(.L_89 - .L_88)
.L_88:
        /*0068*/ 	.word	0x00000008
.L_89:


//--------------------- .nv.info._Z4simpPfS_i     --------------------------
	.section	.nv.info._Z4simpPfS_i,"",@"SHT_CUDA_INFO"
	.sectionflags	@""
	.align	4


	//----- nvinfo : EIATTR_CUDA_API_VERSION
	.align		4
        /*0000*/ 	.byte	0x04, 0x37
        /*0002*/ 	.short	(.L_91 - .L_90)
.L_90:
        /*0004*/ 	.word	0x00000082


	//----- nvinfo : EIATTR_KPARAM_INFO
	.align		4
.L_91:
        /*0008*/ 	.byte	0x04, 0x17
        /*000a*/ 	.short	(.L_93 - .L_92)
.L_92:
        /*000c*/ 	.word	0x00000000
        /*0010*/ 	.short	0x0002
        /*0012*/ 	.short	0x0010
        /*0014*/ 	.byte	0x00, 0xf0, 0x11, 0x00


	//----- nvinfo : EIATTR_KPARAM_INFO
	.align		4
.L_93:
        /*0018*/ 	.byte	0x04, 0x17
        /*001a*/ 	.short	(.L_95 - .L_94)
.L_94:
        /*001c*/ 	.word	0x00000000
        /*0020*/ 	.short	0x0001
        /*0022*/ 	.short	0x0008
        /*0024*/ 	.byte	0x00, 0xf5, 0x21, 0x00


	//----- nvinfo : EIATTR_KPARAM_INFO
	.align		4
.L_95:
        /*0028*/ 	.byte	0x04, 0x17
        /*002a*/ 	.short	(.L_97 - .L_96)
.L_96:
        /*002c*/ 	.word	0x00000000
        /*0030*/ 	.short	0x0000
        /*0032*/ 	.short	0x0000
        /*0034*/ 	.byte	0x00, 0xf5, 0x21, 0x00


	//----- nvinfo : EIATTR_SPARSE_MMA_MASK
	.align		4
.L_97:
        /*0038*/ 	.byte	0x03, 0x50
        /*003a*/ 	.short	0x0000


	//----- nvinfo : EIATTR_MAXREG_COUNT
	.align		4
        /*003c*/ 	.byte	0x03, 0x1b
        /*003e*/ 	.short	0x00ff


	//----- nvinfo : EIATTR_NUM_BARRIERS
	.align		4
        /*0040*/ 	.byte	0x02, 0x4c
        /*0042*/ 	.byte	0x01
	.zero		1


	//----- nvinfo : EIATTR_MERCURY_ISA_VERSION
	.align		4
        /*0044*/ 	.byte	0x03, 0x5f
        /*0046*/ 	.short	0x0101


	//----- nvinfo : EIATTR_VRC_CTA_INIT_COUNT
	.align		4
        /*0048*/ 	.byte	0x02, 0x4a
	.zero		1
	.zero		1


	//----- nvinfo : EIATTR_EXIT_INSTR_OFFSETS
	.align		4
        /*004c*/ 	.byte	0x04, 0x1c
        /*004e*/ 	.short	(.L_99 - .L_98)


	//   ....[0]....
.L_98:
        /*0050*/ 	.word	0x000004e0


	//----- nvinfo : EIATTR_CBANK_PARAM_SIZE
	.align		4
.L_99:
        /*0054*/ 	.byte	0x03, 0x19
        /*0056*/ 	.short	0x0014


	//----- nvinfo : EIATTR_PARAM_CBANK
	.align		4
        /*0058*/ 	.byte	0x04, 0x0a
        /*005a*/ 	.short	(.L_101 - .L_100)
	.align		4
.L_100:
        /*005c*/ 	.word	index@(.nv.constant0._Z4simpPfS_i)
        /*0060*/ 	.short	0x0380
        /*0062*/ 	.short	0x0014


	//----- nvinfo : EIATTR_SW_WAR
	.align		4
.L_101:
        /*0064*/ 	.byte	0x04, 0x36
        /*0066*/ 	.short	(.L_103 - .L_102)
.L_102:
        /*0068*/ 	.word	0x00000008
.L_103:


//--------------------- .nv.callgraph             --------------------------
	.section	.nv.callgraph,"",@"SHT_CUDA_CALLGRAPH"
	.align	4
	.sectionentsize	8
	.align		4
        /*0000*/ 	.word	0x00000000
	.align		4
        /*0004*/ 	.word	0xffffffff
	.align		4
        /*0008*/ 	.word	0x00000000
	.align		4
        /*000c*/ 	.word	0xfffffffe
	.align		4
        /*0010*/ 	.word	0x00000000
	.align		4
        /*0014*/ 	.word	0xfffffffd
	.align		4
        /*0018*/ 	.word	0x00000000
	.align		4
        /*001c*/ 	.word	0xfffffffc


//--------------------- .text._Z11CoarseBKungPfS_i --------------------------
	.section	.text._Z11CoarseBKungPfS_i,"ax",@progbits
	.align	128
        .global         _Z11CoarseBKungPfS_i
        .type           _Z11CoarseBKungPfS_i,@function
        .size           _Z11CoarseBKungPfS_i,(.L_x_34 - _Z11CoarseBKungPfS_i)
        .other          _Z11CoarseBKungPfS_i,@"STO_CUDA_ENTRY STV_DEFAULT"
_Z11CoarseBKungPfS_i:
.text._Z11CoarseBKungPfS_i:
[----:B------:R-:W-:Y:S01]  /*0000*/  LDC R1, c[0x0][0x37c] ;  /* 0x0000df00ff017b82 */ /* 0x000fe20000000800 */
[----:B------:R-:W0:Y:S07]  /*0010*/  S2R R0, SR_TID.X ;  /* 0x0000000000007919 */ /* 0x000e2e0000002100 */
[----:B------:R-:W0:Y:S01]  /*0020*/  S2UR UR4, SR_CTAID.X ;  /* 0x00000000000479c3 */ /* 0x000e220000002500 */
[----:B------:R-:W1:Y:S01]  /*0030*/  LDCU UR6, c[0x0][0x390] ;  /* 0x00007200ff0677ac */ /* 0x000e620008000800 */
[----:B------:R-:W2:Y:S06]  /*0040*/  LDCU.64 UR8, c[0x0][0x358] ;  /* 0x00006b00ff0877ac */ /* 0x000eac0008000a00 */
[----:B------:R-:W0:Y:S02]  /*0050*/  LDC R3, c[0x0][0x360] ;  /* 0x0000d800ff037b82 */ /* 0x000e240000000800 */
[----:B0-----:R-:W-:-:S04]  /*0060*/  IMAD R3, R3, UR4, R0 ;  /* 0x0000000403037c24 */ /* 0x001fc8000f8e0200 */
[----:B------:R-:W-:-:S04]  /*0070*/  IMAD.SHL.U32 R0, R3, 0x8, RZ ;  /* 0x0000000803007824 */ /* 0x000fc800078e00ff */
[----:B------:R-:W-:-:S05]  /*0080*/  VIADD R2, R0, 0x8 ;  /* 0x0000000800027836 */ /* 0x000fca0000000000 */
[----:B-1----:R-:W-:-:S13]  /*0090*/  ISETP.GE.U32.AND P1, PT, R2, UR6, PT ;  /* 0x0000000602007c0c */ /* 0x002fda000bf26070 */
[----:B------:R-:W0:Y:S02]  /*00a0*/  @!P1 LDC.64 R8, c[0x0][0x388] ;  /* 0x0000e200ff089b82 */ /* 0x000e240000000a00 */
[----:B0-----:R-:W-:-:S05]  /*00b0*/  @!P1 IMAD.WIDE.U32 R8, R0, 0x4, R8 ;  /* 0x0000000400089825 */ /* 0x001fca00078e0008 */
[----:B--2---:R-:W2:Y:S04]  /*00c0*/  @!P1 LDG.E R12, desc[UR8][R8.64+0x4] ;  /* 0x00000408080c9981 */ /* 0x004ea8000c1e1900 */
[----:B------:R-:W3:Y:S04]  /*00d0*/  @!P1 LDG.E R4, desc[UR8][R8.64+0xc] ;  /* 0x00000c0808049981 */ /* 0x000ee8000c1e1900 */
[----:B------:R-:W3:Y:S04]  /*00e0*/  @!P1 LDG.E R5, desc[UR8][R8.64+0x10] ;  /* 0x0000100808059981 */ /* 0x000ee8000c1e1900 */
[----:B------:R-:W3:Y:S04]  /*00f0*/  @!P1 LDG.E R6, desc[UR8][R8.64+0x14] ;  /* 0x0000140808069981 */ /* 0x000ee8000c1e1900 */
[----:B------:R-:W3:Y:S04]  /*0100*/  @!P1 LDG.E R7, desc[UR8][R8.64+0x18] ;  /* 0x0000180808079981 */ /* 0x000ee8000c1e1900 */
[----:B------:R-:W2:Y:S04]  /*0110*/  @!P1 LDG.E R13, desc[UR8][R8.64+0x8] ;  /* 0x00000808080d9981 */ /* 0x000ea8000c1e1900 */
[----:B------:R-:W4:Y:S04]  /*0120*/  @!P1 LDG.E R11, desc[UR8][R8.64] ;  /* 0x00000008080b9981 */ /* 0x000f28000c1e1900 */
[----:B------:R-:W5:Y:S01]  /*0130*/  @!P1 LDG.E R15, desc[UR8][R8.64+0x1c] ;  /* 0x00001c08080f9981 */ /* 0x000f62000c1e1900 */
[----:B------:R-:W0:Y:S01]  /*0140*/  S2UR UR5, SR_CgaCtaId ;  /* 0x00000000000579c3 */ /* 0x000e220000008800 */
[----:B------:R-:W-:Y:S01]  /*0150*/  ISETP.NE.AND P0, PT, R3, RZ, PT ;  /* 0x000000ff0300720c */ /* 0x000fe20003f05270 */
[----:B------:R-:W-:-:S02]  /*0160*/  UMOV UR4, 0x400 ;  /* 0x0000040000047882 */ /* 0x000fc40000000000 */
[----:B0-----:R-:W-:Y:S02]  /*0170*/  ULEA UR4, UR5, UR4, 0x18 ;  /* 0x0000000405047291 */ /* 0x001fe4000f8ec0ff */
[----:B------:R-:W-:-:S04]  /*0180*/  UIADD3 UR5, UPT, UPT, UR6, 0x1, URZ ;  /* 0x0000000106057890 */ /* 0x000fc8000fffe0ff */
[----:B------:R-:W-:Y:S01]  /*0190*/  LEA R2, R3, UR4, 0x5 ;  /* 0x0000000403027c11 */ /* 0x000fe2000f8e28ff */
[----:B------:R-:W-:-:S03]  /*01a0*/  UISETP.GE.U32.AND UP0, UPT, UR5, 0x3, UPT ;  /* 0x000000030500788c */ /* 0x000fc6000bf06070 */
[----:B------:R-:W-:Y:S04]  /*01b0*/  @!P0 STS [UR4], RZ ;  /* 0x000000ffff008988 */ /* 0x000fe80008000804 */
[----:B---3--:R0:W-:Y:S04]  /*01c0*/  @!P1 STS.128 [R2+0x10], R4 ;  /* 0x0000100402009388 */ /* 0x0081e80000000c00 */
[----:B--2---:R0:W-:Y:S04]  /*01d0*/  @!P1 STS.64 [R2+0x8], R12 ;  /* 0x0000080c02009388 */ /* 0x0041e80000000a00 */
[----:B----4-:R0:W-:Y:S04]  /*01e0*/  @!P1 STS [R2+0x4], R11 ;  /* 0x0000040b02009388 */ /* 0x0101e80000000800 */
[----:B-----5:R0:W-:Y:S01]  /*01f0*/  @!P1 STS [R2+0x20], R15 ;  /* 0x0000200f02009388 */ /* 0x0201e20000000800 */
[----:B------:R-:W-:Y:S05]  /*0200*/  BRA.U !UP0, `(.L_x_0) ;  /* 0x00000001084c7547 */ /* 0x000fea000b800000 */
[----:B------:R-:W-:Y:S01]  /*0210*/  ULEA.HI UR5, UR6, UR6, URZ, 0x1 ;  /* 0x0000000606057291 */ /* 0x000fe2000f8f08ff */
[----:B0-----:R-:W-:Y:S01]  /*0220*/  LEA R4, R3, 0x2, 0x1 ;  /* 0x0000000203047811 */ /* 0x001fe200078e08ff */
[----:B------:R-:W-:Y:S01]  /*0230*/  IMAD.MOV.U32 R5, RZ, RZ, 0x1 ;  /* 0x00000001ff057424 */ /* 0x000fe200078e00ff */
[----:B------:R-:W0:Y:S01]  /*0240*/  LDCU UR7, c[0x0][0x390] ;  /* 0x00007200ff0777ac */ /* 0x000e220008000800 */
[----:B------:R-:W-:-:S12]  /*0250*/  USHF.R.S32.HI UR5, URZ, 0x1, UR5 ;  /* 0x00000001ff057899 */ /* 0x000fd80008011405 */
.L_x_1:
[----:B------:R-:W-:Y:S01]  /*0260*/  IMAD R6, R4, R5, RZ ;  /* 0x0000000504067224 */ /* 0x000fe200078e02ff */
[----:B0-----:R-:W-:Y:S01]  /*0270*/  UMOV UR6, UR7 ;  /* 0x0000000700067c82 */ /* 0x001fe20008000000 */
[----:B------:R-:W-:Y:S03]  /*0280*/  BAR.SYNC.DEFER_BLOCKING 0x0 ;  /* 0x0000000000007b1d */ /* 0x000fe60000010000 */
[----:B------:R-:W-:-:S13]  /*0290*/  ISETP.GE.U32.AND P0, PT, R6, UR6, PT ;  /* 0x0000000606007c0c */ /* 0x000fda000bf06070 */
[----:B------:R-:W-:-:S04]  /*02a0*/  @!P0 IADD3 R6, PT, PT, R6, -R5, RZ ;  /* 0x8000000506068210 */ /* 0x000fc80007ffe0ff */
[----:B------:R-:W-:-:S05]  /*02b0*/  @!P0 LEA R6, R6, UR4, 0x2 ;  /* 0x0000000406068c11 */ /* 0x000fca000f8e10ff */
[C---:B------:R-:W-:Y:S02]  /*02c0*/  @!P0 IMAD R7, R5.reuse, 0x4, R6 ;  /* 0x0000000405078824 */ /* 0x040fe400078e0206 */
[----:B------:R-:W-:Y:S01]  /*02d0*/  @!P0 LDS R6, [R6] ;  /* 0x0000000006068984 */ /* 0x000fe20000000800 */
[----:B------:R-:W-:-:S03]  /*02e0*/  IMAD.SHL.U32 R5, R5, 0x2, RZ ;  /* 0x0000000205057824 */ /* 0x000fc600078e00ff */
[----:B------:R-:W0:Y:S02]  /*02f0*/  @!P0 LDS R9, [R7] ;  /* 0x0000000007098984 */ /* 0x000e240000000800 */
[----:B0-----:R-:W-:-:S05]  /*0300*/  @!P0 FADD R8, R6, R9 ;  /* 0x0000000906088221 */ /* 0x001fca0000000000 */
[----:B------:R1:W-:Y:S01]  /*0310*/  @!P0 STS [R7], R8 ;  /* 0x0000000807008388 */ /* 0x0003e20000000800 */
[----:B------:R-:W-:-:S13]  /*0320*/  ISETP.GT.U32.AND P0, PT, R5, UR5, PT ;  /* 0x0000000505007c0c */ /* 0x000fda000bf04070 */
[----:B-1----:R-:W-:Y:S05]  /*0330*/  @!P0 BRA `(.L_x_1) ;  /* 0xfffffffc00c88947 */ /* 0x002fea000383ffff */
.L_x_0:
[----:B------:R-:W-:-:S09]  /*0340*/  UISETP.GE.AND UP0, UPT, UR6, 0x4, UPT ;  /* 0x000000040600788c */ /* 0x000fd2000bf06270 */
[----:B------:R-:W-:Y:S05]  /*0350*/  BRA.U !UP0, `(.L_x_2) ;  /* 0x0000000108487547 */ /* 0x000fea000b800000 */
[----:B------:R-:W-:Y:S01]  /*0360*/  USHF.R.U32.HI UR6, URZ, 0x2, UR6 ;  /* 0x00000002ff067899 */ /* 0x000fe20008011606 */
[----:B------:R-:W-:Y:S01]  /*0370*/  LEA R8, R3, 0x2, 0x1 ;  /* 0x0000000203087811 */ /* 0x000fe200078e08ff */
[----:B------:R-:W1:Y:S04]  /*0380*/  LDCU UR5, c[0x0][0x390] ;  /* 0x00007200ff0577ac */ /* 0x000e680008000800 */
[----:B------:R-:W-:-:S07]  /*0390*/  MOV R3, UR6 ;  /* 0x0000000600037c02 */ /* 0x000fce0008000f00 */
.L_x_3:
[----:B0-----:R-:W-:Y:S01]  /*03a0*/  IMAD R4, R8, R3, RZ ;  /* 0x0000000308047224 */ /* 0x001fe200078e02ff */
[----:B-1----:R-:W-:Y:S01]  /*03b0*/  UMOV UR6, UR5 ;  /* 0x0000000500067c82 */ /* 0x002fe20008000000 */
[----:B------:R-:W-:Y:S02]  /*03c0*/  BAR.SYNC.DEFER_BLOCKING 0x0 ;  /* 0x0000000000007b1d */ /* 0x000fe40000010000 */
[----:B------:R-:W-:-:S05]  /*03d0*/  IMAD.IADD R5, R4, 0x1, R3 ;  /* 0x0000000104057824 */ /* 0x000fca00078e0203 */
[----:B------:R-:W-:-:S13]  /*03e0*/  ISETP.GE.U32.AND P0, PT, R5, UR6, PT ;  /* 0x0000000605007c0c */ /* 0x000fda000bf06070 */
[----:B------:R-:W-:-:S05]  /*03f0*/  @!P0 LEA R4, R4, UR4, 0x2 ;  /* 0x0000000404048c11 */ /* 0x000fca000f8e10ff */
[----:B------:R-:W-:Y:S02]  /*0400*/  @!P0 IMAD R5, R3, 0x4, R4 ;  /* 0x0000000403058824 */ /* 0x000fe400078e0204 */
[----:B------:R-:W-:Y:S04]  /*0410*/  @!P0 LDS R4, [R4] ;  /* 0x0000000004048984 */ /* 0x000fe80000000800 */
[----:B------:R-:W0:Y:S02]  /*0420*/  @!P0 LDS R7, [R5] ;  /* 0x0000000005078984 */ /* 0x000e240000000800 */
[----:B0-----:R-:W-:-:S05]  /*0430*/  @!P0 FADD R6, R4, R7 ;  /* 0x0000000704068221 */ /* 0x001fca0000000000 */
[----:B------:R2:W-:Y:S01]  /*0440*/  @!P0 STS [R5], R6 ;  /* 0x0000000605008388 */ /* 0x0005e20000000800 */
[----:B------:R-:W-:Y:S02]  /*0450*/  ISETP.GT.U32.AND P0, PT, R3, 0x1, PT ;  /* 0x000000010300780c */ /* 0x000fe40003f04070 */
[----:B------:R-:W-:-:S11]  /*0460*/  SHF.R.U32.HI R3, RZ, 0x1, R3 ;  /* 0x00000001ff037819 */ /* 0x000fd60000011603 */
[----:B--2---:R-:W-:Y:S05]  /*0470*/  @P0 BRA `(.L_x_3) ;  /* 0xfffffffc00c80947 */ /* 0x004fea000383ffff */
.L_x_2:
[C---:B------:R-:W-:Y:S01]  /*0480*/  ISETP.GE.U32.AND P0, PT, R0.reuse, UR6, PT ;  /* 0x0000000600007c0c */ /* 0x040fe2000bf06070 */
[----:B0-----:R-:W0:Y:S01]  /*0490*/  LDC.64 R4, c[0x0][0x380] ;  /* 0x0000e000ff047b82 */ /* 0x001e220000000a00 */
[----:B------:R-:W-:-:S04]  /*04a0*/  IADD3 R6, PT, PT, R0, 0x1, RZ ;  /* 0x0000000100067810 */ /* 0x000fc80007ffe0ff */
[----:B------:R-:W-:-:S07]  /*04b0*/  ISETP.GE.U32.AND P1, PT, R6, UR6, PT ;  /* 0x0000000606007c0c */ /* 0x000fce000bf26070 */
[----:B------:R-:W1:Y:S01]  /*04c0*/  @!P0 LDS R3, [R2] ;  /* 0x0000000002038984 */ /* 0x000e620000000800 */
[----:B0-----:R-:W-:-:S05]  /*04d0*/  IMAD.WIDE.U32 R4, R0, 0x4, R4 ;  /* 0x0000000400047825 */ /* 0x001fca00078e0004 */
[----:B-1----:R0:W-:Y:S01]  /*04e0*/  @!P0 STG.E desc[UR8][R4.64], R3 ;  /* 0x0000000304008986 */ /* 0x0021e2000c101908 */
[----:B------:R-:W-:Y:S05]  /*04f0*/  @P1 EXIT ;  /* 0x000000000000194d */ /* 0x000fea0003800000 */
[----:B0-----:R-:W0:Y:S04]  /*0500*/  LDS R3, [R2+0x4] ;  /* 0x0000040002037984 */ /* 0x001e280000000800 */
[----:B0-----:R-:W-:Y:S01]  /*0510*/  STG.E desc[UR8][R4.64+0x4], R3 ;  /* 0x0000040304007986 */ /* 0x001fe2000c101908 */
[----:B------:R-:W-:Y:S05]  /*0520*/  EXIT ;  /* 0x000000000000794d */ /* 0x000fea0003800000 */
.L_x_4:
[----:B------:R-:W-:-:S00]  /*0530*/  BRA `(.L_x_4) ;  /* 0xfffffffc00fc7947 */ /* 0x000fc0000383ffff */
[----:B------:R-:W-:-:S00]  /*0540*/  NOP ;  /* 0x0000000000007918 */ /* 0x000fc00000000000 */
        /* <DEDUP_REMOVED lines=11> */
.L_x_34:


//--------------------- .text._Z5BKungPfS_i       --------------------------
	.section	.text._Z5BKungPfS_i,"ax",@progbits
	.align	128
        .global         _Z5BKungPfS_i
        .type           _Z5BKungPfS_i,@function
        .size           _Z5BKungPfS_i,(.L_x_35 - _Z5BKungPfS_i)
        .other          _Z5BKungPfS_i,@"STO_CUDA_ENTRY STV_DEFAULT"
_Z5BKungPfS_i:
.text._Z5BKungPfS_i:
[----:B------:R-:W-:Y:S01]  /*0000*/  LDC R1, c[0x0][0x37c] ;  /* 0x0000df00ff017b82 */ /* 0x000fe20000000800 */
[----:B------:R-:W0:Y:S07]  /*0010*/  S2R R5, SR_TID.X ;  /* 0x0000000000057919 */ /* 0x000e2e0000002100 */
[----:B------:R-:W1:Y:S01]  /*0020*/  S2UR UR8, SR_CTAID.X ;  /* 0x00000000000879c3 */ /* 0x000e620000002500 */
[----:B------:R-:W-:Y:S01]  /*0030*/  UMOV UR4, 0x400 ;  /* 0x0000040000047882 */ /* 0x000fe20000000000 */
[----:B------:R-:W2:Y:S06]  /*0040*/  LDCU.64 UR6, c[0x0][0x358] ;  /* 0x00006b00ff0677ac */ /* 0x000eac0008000a00 */
[----:B------:R-:W3:Y:S08]  /*0050*/  LDC R2, c[0x0][0x360] ;  /* 0x0000d800ff027b82 */ /* 0x000ef00000000800 */
[----:B------:R-:W4:Y:S01]  /*0060*/  S2UR UR5, SR_CgaCtaId ;  /* 0x00000000000579c3 */ /* 0x000f220000008800 */
[----:B-1----:R-:W-:Y:S01]  /*0070*/  UISETP.NE.AND UP0, UPT, UR8, URZ, UPT ;  /* 0x000000ff0800728c */ /* 0x002fe2000bf05270 */
[----:B---3--:R-:W-:-:S04]  /*0080*/  IMAD.SHL.U32 R4, R2, 0x2, RZ ;  /* 0x0000000202047824 */ /* 0x008fc800078e00ff */
[C---:B0-----:R-:W-:Y:S02]  /*0090*/  IMAD R7, R4.reuse, UR8, R5 ;  /* 0x0000000804077c24 */ /* 0x041fe4000f8e0205 */
[----:B------:R-:W-:Y:S01]  /*00a0*/  IMAD R6, R4, UR8, R4 ;  /* 0x0000000804067c24 */ /* 0x000fe2000f8e0204 */
[----:B----4-:R-:W-:Y:S01]  /*00b0*/  ULEA UR4, UR5, UR4, 0x18 ;  /* 0x0000000405047291 */ /* 0x010fe2000f8ec0ff */
[----:B------:R-:W-:-:S05]  /*00c0*/  IMAD.IADD R0, R7, 0x1, R2 ;  /* 0x0000000107007824 */ /* 0x000fca00078e0202 */
[----:B------:R-:W-:Y:S01]  /*00d0*/  LEA R3, R5, UR4, 0x2 ;  /* 0x0000000405037c11 */ /* 0x000fe2000f8e10ff */
[----:B--2---:R-:W-:Y:S06]  /*00e0*/  BRA.U UP0, `(.L_x_5) ;  /* 0x0000000100c47547 */ /* 0x004fec000b800000 */
[----:B------:R-:W-:-:S04]  /*00f0*/  VIADD R13, R5, 0x1 ;  /* 0x00000001050d7836 */ /* 0x000fc80000000000 */
[C---:B------:R-:W-:Y:S01]  /*0100*/  IMAD.IADD R9, R13.reuse, 0x1, R2 ;  /* 0x000000010d097824 */ /* 0x040fe200078e0202 */
[----:B------:R-:W-:-:S04]  /*0110*/  ISETP.GE.U32.AND P1, PT, R13, R4, PT ;  /* 0x000000040d00720c */ /* 0x000fc80003f26070 */
[----:B------:R-:W-:-:S09]  /*0120*/  ISETP.GE.U32.AND P2, PT, R9, R4, PT ;  /* 0x000000040900720c */ /* 0x000fd20003f46070 */
[----:B------:R-:W0:Y:S08]  /*0130*/  @!P1 LDC.64 R8, c[0x0][0x388] ;  /* 0x0000e200ff089b82 */ /* 0x000e300000000a00 */
[----:B------:R-:W1:Y:S01]  /*0140*/  @!P2 LDC.64 R10, c[0x0][0x388] ;  /* 0x0000e200ff0aab82 */ /* 0x000e620000000a00 */
[----:B0-----:R-:W-:-:S06]  /*0150*/  @!P1 IMAD.WIDE.U32 R8, R7, 0x4, R8 ;  /* 0x0000000407089825 */ /* 0x001fcc00078e0008 */
[----:B------:R-:W2:Y:S01]  /*0160*/  @!P1 LDG.E R8, desc[UR6][R8.64] ;  /* 0x0000000608089981 */ /* 0x000ea2000c1e1900 */
[----:B-1----:R-:W-:-:S06]  /*0170*/  @!P2 IMAD.WIDE.U32 R10, R0, 0x4, R10 ;  /* 0x00000004000aa825 */ /* 0x002fcc00078e000a */
[----:B------:R-:W3:Y:S01]  /*0180*/  @!P2 LDG.E R10, desc[UR6][R10.64] ;  /* 0x000000060a0aa981 */ /* 0x000ee2000c1e1900 */
[----:B------:R-:W-:Y:S01]  /*0190*/  ISETP.NE.AND P0, PT, R5, RZ, PT ;  /* 0x000000ff0500720c */ /* 0x000fe20003f05270 */
[----:B------:R-:W-:-:S12]  /*01a0*/  @!P2 IMAD R15, R2, 0x4, R3 ;  /* 0x00000004020fa824 */ /* 0x000fd800078e0203 */
[----:B------:R-:W-:Y:S01]  /*01b0*/  @!P0 STS [UR4], RZ ;  /* 0x000000ffff008988 */ /* 0x000fe20008000804 */
[----:B------:R-:W-:Y:S01]  /*01c0*/  HFMA2 R17, -RZ, RZ, 0, 5.9604644775390625e-08 ;  /* 0x00000001ff117431 */ /* 0x000fe200000001ff */
[----:B------:R-:W-:Y:S02]  /*01d0*/  LEA R6, R5, 0x2, 0x1 ;  /* 0x0000000205067811 */ /* 0x000fe400078e08ff */
[----:B--2---:R0:W-:Y:S04]  /*01e0*/  @!P1 STS [R3+0x4], R8 ;  /* 0x0000040803009388 */ /* 0x0041e80000000800 */
[----:B---3--:R0:W-:Y:S02]  /*01f0*/  @!P2 STS [R15+0x4], R10 ;  /* 0x0000040a0f00a388 */ /* 0x0081e40000000800 */
.L_x_6:
[----:B0-----:R-:W-:Y:S01]  /*0200*/  IMAD R8, R6, R17, RZ ;  /* 0x0000001106087224 */ /* 0x001fe200078e02ff */
[----:B------:R-:W-:Y:S04]  /*0210*/  BAR.SYNC.DEFER_BLOCKING 0x0 ;  /* 0x0000000000007b1d */ /* 0x000fe80000010000 */
[----:B------:R-:W-:-:S13]  /*0220*/  ISETP.GE.U32.AND P0, PT, R8, R4, PT ;  /* 0x000000040800720c */ /* 0x000fda0003f06070 */
[----:B------:R-:W-:-:S05]  /*0230*/  @!P0 IMAD.IADD R8, R8, 0x1, -R17 ;  /* 0x0000000108088824 */ /* 0x000fca00078e0a11 */
[----:B------:R-:W-:-:S05]  /*0240*/  @!P0 LEA R8, R8, UR4, 0x2 ;  /* 0x0000000408088c11 */ /* 0x000fca000f8e10ff */
[C---:B------:R-:W-:Y:S02]  /*0250*/  @!P0 IMAD R9, R17.reuse, 0x4, R8 ;  /* 0x0000000411098824 */ /* 0x040fe400078e0208 */
[----:B------:R-:W-:Y:S01]  /*0260*/  @!P0 LDS R8, [R8] ;  /* 0x0000000008088984 */ /* 0x000fe20000000800 */
[----:B------:R-:W-:-:S03]  /*0270*/  IMAD.SHL.U32 R17, R17, 0x2, RZ ;  /* 0x0000000211117824 */ /* 0x000fc600078e00ff */
[----:B------:R-:W0:Y:S02]  /*0280*/  @!P0 LDS R11, [R9] ;  /* 0x00000000090b8984 */ /* 0x000e240000000800 */
[----:B0-----:R-:W-:-:S05]  /*0290*/  @!P0 FADD R10, R8, R11 ;  /* 0x0000000b080a8221 */ /* 0x001fca0000000000 */
[----:B------:R1:W-:Y:S01]  /*02a0*/  @!P0 STS [R9], R10 ;  /* 0x0000000a09008388 */ /* 0x0003e20000000800 */
[----:B------:R-:W-:-:S13]  /*02b0*/  ISETP.GT.U32.AND P0, PT, R17, R2, PT ;  /* 0x000000021100720c */ /* 0x000fda0003f04070 */
[----:B-1----:R-:W-:Y:S05]  /*02c0*/  @!P0 BRA `(.L_x_6) ;  /* 0xfffffffc00cc8947 */ /* 0x002fea000383ffff */
[----:B------:R-:W-:-:S13]  /*02d0*/  ISETP.GE.U32.AND P0, PT, R2, 0x2, PT ;  /* 0x000000020200780c */ /* 0x000fda0003f06070 */
[----:B------:R-:W-:Y:S05]  /*02e0*/  @!P0 BRA `(.L_x_7) ;  /* 0x0000000400448947 */ /* 0x000fea0003800000 */
[----:B------:R-:W-:Y:S01]  /*02f0*/  IMAD.SHL.U32 R13, R13, 0x2, RZ ;  /* 0x000000020d0d7824 */ /* 0x000fe200078e00ff */
[----:B------:R-:W-:-:S07]  /*0300*/  MOV R6, R2 ;  /* 0x0000000200067202 */ /* 0x000fce0000000f00 */
.L_x_8:
[----:B------:R-:W-:Y:S01]  /*0310*/  SHF.R.U32.HI R12, RZ, 0x1, R6 ;  /* 0x00000001ff0c7819 */ /* 0x000fe20000011606 */
[----:B------:R-:W-:Y:S04]  /*0320*/  BAR.SYNC.DEFER_BLOCKING 0x0 ;  /* 0x0000000000007b1d */ /* 0x000fe80000010000 */
[----:B------:R-:W-:-:S04]  /*0330*/  IMAD R11, R13, R12, RZ ;  /* 0x0000000c0d0b7224 */ /* 0x000fc800078e02ff */
[----:B------:R-:W-:-:S05]  /*0340*/  IMAD.IADD R9, R12, 0x1, R11 ;  /* 0x000000010c097824 */ /* 0x000fca00078e020b */
[----:B------:R-:W-:-:S13]  /*0350*/  ISETP.GE.U32.AND P0, PT, R9, R4, PT ;  /* 0x000000040900720c */ /* 0x000fda0003f06070 */
[----:B------:R-:W-:-:S05]  /*0360*/  @!P0 LEA R8, R11, UR4, 0x2 ;  /* 0x000000040b088c11 */ /* 0x000fca000f8e10ff */
[----:B------:R-:W-:Y:S02]  /*0370*/  @!P0 IMAD R9, R12, 0x4, R8 ;  /* 0x000000040c098824 */ /* 0x000fe400078e0208 */
[----:B------:R-:W-:Y:S04]  /*0380*/  @!P0 LDS R8, [R8] ;  /* 0x0000000008088984 */ /* 0x000fe80000000800 */
[----:B------:R-:W0:Y:S02]  /*0390*/  @!P0 LDS R11, [R9] ;  /* 0x00000000090b8984 */ /* 0x000e240000000800 */
[----:B0-----:R-:W-:-:S05]  /*03a0*/  @!P0 FADD R10, R8, R11 ;  /* 0x0000000b080a8221 */ /* 0x001fca0000000000 */
[----:B------:R0:W-:Y:S01]  /*03b0*/  @!P0 STS [R9], R10 ;  /* 0x0000000a09008388 */ /* 0x0001e20000000800 */
[----:B------:R-:W-:-:S13]  /*03c0*/  ISETP.GE.U32.AND P0, PT, R6, 0x4, PT ;  /* 0x000000040600780c */ /* 0x000fda0003f06070 */
[----:B0-----:R-:W-:Y:S05]  /*03d0*/  @!P0 BRA `(.L_x_7) ;  /* 0x0000000400088947 */ /* 0x001fea0003800000 */
[----:B------:R-:W-:Y:S01]  /*03e0*/  IMAD.MOV.U32 R6, RZ, RZ, R12 ;  /* 0x000000ffff067224 */ /* 0x000fe200078e000c */
[----:B------:R-:W-:Y:S06]  /*03f0*/  BRA `(.L_x_8) ;  /* 0xfffffffc00c47947 */ /* 0x000fec000383ffff */
.L_x_5:
[----:B------:R-:W-:Y:S01]  /*0400*/  ISETP.GE.AND P0, PT, R7, R6, PT ;  /* 0x000000060700720c */ /* 0x000fe20003f06270 */
[----:B------:R-:W-:Y:S03]  /*0410*/  BSSY.RECONVERGENT B0, `(.L_x_9) ;  /* 0x000000c000007945 */ /* 0x000fe60003800200 */
[----:B------:R-:W-:-:S13]  /*0420*/  ISETP.GE.U32.OR P0, PT, R5, R4, P0 ;  /* 0x000000040500720c */ /* 0x000fda0000706470 */
[----:B------:R-:W-:Y:S05]  /*0430*/  @P0 BRA `(.L_x_10) ;  /* 0x0000000000240947 */ /* 0x000fea0003800000 */
[----:B------:R-:W0:Y:S02]  /*0440*/  LDCU UR5, c[0x0][0x390] ;  /* 0x00007200ff0577ac */ /* 0x000e240008000800 */
[----:B0-----:R-:W-:-:S13]  /*0450*/  ISETP.GE.AND P0, PT, R7, UR5, PT ;  /* 0x0000000507007c0c */ /* 0x001fda000bf06270 */
[----:B------:R-:W-:Y:S05]  /*0460*/  @P0 BRA `(.L_x_11) ;  /* 0x0000000000140947 */ /* 0x000fea0003800000 */
[----:B------:R-:W0:Y:S02]  /*0470*/  LDC.64 R8, c[0x0][0x388] ;  /* 0x0000e200ff087b82 */ /* 0x000e240000000a00 */
[----:B0-----:R-:W-:-:S06]  /*0480*/  IMAD.WIDE R8, R7, 0x4, R8 ;  /* 0x0000000407087825 */ /* 0x001fcc00078e0208 */
[----:B------:R-:W2:Y:S04]  /*0490*/  LDG.E R8, desc[UR6][R8.64+-0x4] ;  /* 0xfffffc0608087981 */ /* 0x000ea8000c1e1900 */
[----:B--2---:R1:W-:Y:S01]  /*04a0*/  STS [R3], R8 ;  /* 0x0000000803007388 */ /* 0x0043e20000000800 */
[----:B------:R-:W-:Y:S05]  /*04b0*/  BRA `(.L_x_10) ;  /* 0x0000000000047947 */ /* 0x000fea0003800000 */
.L_x_11:
[----:B------:R0:W-:Y:S02]  /*04c0*/  STS [R3], RZ ;  /* 0x000000ff03007388 */ /* 0x0001e40000000800 */
.L_x_10:
[----:B------:R-:W-:Y:S05]  /*04d0*/  BSYNC.RECONVERGENT B0 ;  /* 0x0000000000007941 */ /* 0x000fea0003800200 */
.L_x_9:
[----:B------:R-:W-:Y:S01]  /*04e0*/  ISETP.GE.AND P0, PT, R0, R6, PT ;  /* 0x000000060000720c */ /* 0x000fe20003f06270 */
[----:B------:R-:W-:Y:S01]  /*04f0*/  BSSY.RECONVERGENT B0, `(.L_x_12) ;  /* 0x000000f000007945 */ /* 0x000fe20003800200 */
[----:B------:R-:W-:-:S04]  /*0500*/  IADD3 R9, PT, PT, R2, 0x1, R5 ;  /* 0x0000000102097810 */ /* 0x000fc80007ffe005 */
[----:B------:R-:W-:-:S13]  /*0510*/  ISETP.GE.U32.OR P0, PT, R9, R4, P0 ;  /* 0x000000040900720c */ /* 0x000fda0000706470 */
[----:B------:R-:W-:Y:S05]  /*0520*/  @P0 BRA `(.L_x_13) ;  /* 0x00000000002c0947 */ /* 0x000fea0003800000 */
[----:B------:R-:W2:Y:S02]  /*0530*/  LDCU UR5, c[0x0][0x390] ;  /* 0x00007200ff0577ac */ /* 0x000ea40008000800 */
[----:B--2---:R-:W-:-:S13]  /*0540*/  ISETP.GE.AND P0, PT, R7, UR5, PT ;  /* 0x0000000507007c0c */ /* 0x004fda000bf06270 */
[----:B------:R-:W-:Y:S05]  /*0550*/  @P0 BRA `(.L_x_14) ;  /* 0x0000000000180947 */ /* 0x000fea0003800000 */
[----:B-1----:R-:W1:Y:S02]  /*0560*/  LDC.64 R8, c[0x0][0x388] ;  /* 0x0000e200ff087b82 */ /* 0x002e640000000a00 */
[----:B-1----:R-:W-:-:S06]  /*0570*/  IMAD.WIDE R8, R0, 0x4, R8 ;  /* 0x0000000400087825 */ /* 0x002fcc00078e0208 */
[----:B------:R-:W2:Y:S01]  /*0580*/  LDG.E R8, desc[UR6][R8.64+-0x4] ;  /* 0xfffffc0608087981 */ /* 0x000ea2000c1e1900 */
[----:B------:R-:W-:-:S05]  /*0590*/  LEA R11, R2, R3, 0x2 ;  /* 0x00000003020b7211 */ /* 0x000fca00078e10ff */
[----:B--2---:R2:W-:Y:S01]  /*05a0*/  STS [R11+0x4], R8 ;  /* 0x000004080b007388 */ /* 0x0045e20000000800 */
[----:B------:R-:W-:Y:S05]  /*05b0*/  BRA `(.L_x_13) ;  /* 0x0000000000087947 */ /* 0x000fea0003800000 */
.L_x_14:
[----:B------:R-:W-:-:S05]  /*05c0*/  IMAD R6, R2, 0x4, R3 ;  /* 0x0000000402067824 */ /* 0x000fca00078e0203 */
[----:B------:R3:W-:Y:S02]  /*05d0*/  STS [R6+0x4], RZ ;  /* 0x000004ff06007388 */ /* 0x0007e40000000800 */
.L_x_13:
[----:B------:R-:W-:Y:S05]  /*05e0*/  BSYNC.RECONVERGENT B0 ;  /* 0x0000000000007941 */ /* 0x000fea0003800200 */
.L_x_12:
[----:B------:R-:W-:Y:S01]  /*05f0*/  LEA R12, R5, 0x2, 0x1 ;  /* 0x00000002050c7811 */ /* 0x000fe200078e08ff */
[----:B------:R-:W-:-:S07]  /*0600*/  IMAD.MOV.U32 R9, RZ, RZ, 0x1 ;  /* 0x00000001ff097424 */ /* 0x000fce00078e00ff */
.L_x_15:
[----:B---3--:R-:W-:Y:S01]  /*0610*/  IMAD R6, R12, R9, RZ ;  /* 0x000000090c067224 */ /* 0x008fe200078e02ff */
[----:B------:R-:W-:Y:S03]  /*0620*/  BAR.SYNC.DEFER_BLOCKING 0x0 ;  /* 0x0000000000007b1d */ /* 0x000fe60000010000 */
[----:B--2---:R-:W-:-:S05]  /*0630*/  VIADD R11, R6, 0xffffffff ;  /* 0xffffffff060b7836 */ /* 0x004fca0000000000 */
[----:B------:R-:W-:-:S13]  /*0640*/  ISETP.GE.U32.AND P0, PT, R11, R4, PT ;  /* 0x000000040b00720c */ /* 0x000fda0003f06070 */
[----:B------:R-:W-:-:S04]  /*0650*/  @!P0 IADD3 R6, PT, PT, R6, -R9, RZ ;  /* 0x8000000906068210 */ /* 0x000fc80007ffe0ff */
[----:B------:R-:W-:-:S05]  /*0660*/  @!P0 LEA R6, R6, UR4, 0x2 ;  /* 0x0000000406068c11 */ /* 0x000fca000f8e10ff */
[C---:B-1----:R-:W-:Y:S02]  /*0670*/  @!P0 IMAD R8, R9.reuse, 0x4, R6 ;  /* 0x0000000409088824 */ /* 0x042fe400078e0206 */
[----:B------:R-:W-:Y:S01]  /*0680*/  @!P0 LDS R6, [R6+-0x4] ;  /* 0xfffffc0006068984 */ /* 0x000fe20000000800 */
[----:B------:R-:W-:-:S03]  /*0690*/  IMAD.SHL.U32 R9, R9, 0x2, RZ ;  /* 0x0000000209097824 */ /* 0x000fc600078e00ff */
[----:B------:R-:W1:Y:S02]  /*06a0*/  @!P0 LDS R11, [R8+-0x4] ;  /* 0xfffffc00080b8984 */ /* 0x000e640000000800 */
[----:B-1----:R-:W-:-:S05]  /*06b0*/  @!P0 FADD R11, R6, R11 ;  /* 0x0000000b060b8221 */ /* 0x002fca0000000000 */
[----:B------:R4:W-:Y:S01]  /*06c0*/  @!P0 STS [R8+-0x4], R11 ;  /* 0xfffffc0b08008388 */ /* 0x0009e20000000800 */
[----:B------:R-:W-:-:S13]  /*06d0*/  ISETP.GT.U32.AND P0, PT, R9, R2, PT ;  /* 0x000000020900720c */ /* 0x000fda0003f04070 */
[----:B----4-:R-:W-:Y:S05]  /*06e0*/  @!P0 BRA `(.L_x_15) ;  /* 0xfffffffc00c88947 */ /* 0x010fea000383ffff */
[----:B------:R-:W-:-:S13]  /*06f0*/  ISETP.GE.U32.AND P0, PT, R2, 0x2, PT ;  /* 0x000000020200780c */ /* 0x000fda0003f06070 */
[----:B------:R-:W-:Y:S05]  /*0700*/  @!P0 BRA `(.L_x_7) ;  /* 0x00000000003c8947 */ /* 0x000fea0003800000 */
[----:B------:R-:W-:-:S07]  /*0710*/  IMAD.MOV.U32 R6, RZ, RZ, R2 ;  /* 0x000000ffff067224 */ /* 0x000fce00078e0002 */
.L_x_16:
[----:B------:R-:W-:Y:S01]  /*0720*/  SHF.R.U32.HI R13, RZ, 0x1, R6 ;  /* 0x00000001ff0d7819 */ /* 0x000fe20000011606 */
[----:B------:R-:W-:Y:S04]  /*0730*/  BAR.SYNC.DEFER_BLOCKING 0x0 ;  /* 0x0000000000007b1d */ /* 0x000fe80000010000 */
[----:B------:R-:W-:-:S05]  /*0740*/  IMAD R8, R12, R13, RZ ;  /* 0x0000000d0c087224 */ /* 0x000fca00078e02ff */
[----:B------:R-:W-:-:S04]  /*0750*/  IADD3 R9, PT, PT, R8, -0x1, R13 ;  /* 0xffffffff08097810 */ /* 0x000fc80007ffe00d */
[----:B------:R-:W-:-:S13]  /*0760*/  ISETP.GE.U32.AND P0, PT, R9, R4, PT ;  /* 0x000000040900720c */ /* 0x000fda0003f06070 */
[----:B------:R-:W-:-:S04]  /*0770*/  @!P0 LEA R8, R8, UR4, 0x2 ;  /* 0x0000000408088c11 */ /* 0x000fc8000f8e10ff */
[----:B------:R-:W-:Y:S02]  /*0780*/  @!P0 LEA R9, R13, R8, 0x2 ;  /* 0x000000080d098211 */ /* 0x000fe400078e10ff */
[----:B------:R-:W-:Y:S04]  /*0790*/  @!P0 LDS R8, [R8+-0x4] ;  /* 0xfffffc0008088984 */ /* 0x000fe80000000800 */
[----:B------:R-:W1:Y:S02]  /*07a0*/  @!P0 LDS R11, [R9+-0x4] ;  /* 0xfffffc00090b8984 */ /* 0x000e640000000800 */
[----:B-1----:R-:W-:-:S05]  /*07b0*/  @!P0 FADD R10, R8, R11 ;  /* 0x0000000b080a8221 */ /* 0x002fca0000000000 */
[----:B------:R1:W-:Y:S01]  /*07c0*/  @!P0 STS [R9+-0x4], R10 ;  /* 0xfffffc0a09008388 */ /* 0x0003e20000000800 */
[----:B------:R-:W-:Y:S01]  /*07d0*/  ISETP.GT.U32.AND P0, PT, R6, 0x3, PT ;  /* 0x000000030600780c */ /* 0x000fe20003f04070 */
[----:B------:R-:W-:-:S12]  /*07e0*/  IMAD.MOV.U32 R6, RZ, RZ, R13 ;  /* 0x000000ffff067224 */ /* 0x000fd800078e000d */
[----:B-1----:R-:W-:Y:S05]  /*07f0*/  @P0 BRA `(.L_x_16) ;  /* 0xfffffffc00c80947 */ /* 0x002fea000383ffff */
.L_x_7:
[----:B------:R-:W-:Y:S01]  /*0800*/  BAR.SYNC.DEFER_BLOCKING 0x0 ;  /* 0x0000000000007b1d */ /* 0x000fe20000010000 */
[C---:B------:R-:W-:Y:S02]  /*0810*/  ISETP.GE.U32.AND P0, PT, R5.reuse, R2, PT ;  /* 0x000000020500720c */ /* 0x040fe40003f06070 */
[----:B------:R-:W-:-:S04]  /*0820*/  LEA R5, R5, 0x1, 0x1 ;  /* 0x0000000105057811 */ /* 0x000fc800078e08ff */
[----:B------:R-:W-:-:S07]  /*0830*/  ISETP.GE.U32.AND P1, PT, R5, R4, PT ;  /* 0x000000040500720c */ /* 0x000fce0003f26070 */
[----:B------:R-:W1:Y:S01]  /*0840*/  @!P0 LDC.64 R8, c[0x0][0x380] ;  /* 0x0000e000ff088b82 */ /* 0x000e620000000a00 */
[----:B------:R-:W2:Y:S01]  /*0850*/  @!P0 LDS R11, [R3] ;  /* 0x00000000030b8984 */ /* 0x000ea20000000800 */
[----:B-1----:R-:W-:-:S05]  /*0860*/  @!P0 IMAD.WIDE R4, R7, 0x4, R8 ;  /* 0x0000000407048825 */ /* 0x002fca00078e0208 */
[----:B--2---:R1:W-:Y:S01]  /*0870*/  @!P0 STG.E desc[UR6][R4.64], R11 ;  /* 0x0000000b04008986 */ /* 0x0043e2000c101906 */
[----:B------:R-:W-:Y:S05]  /*0880*/  @P1 EXIT ;  /* 0x000000000000194d */ /* 0x000fea0003800000 */
[----:B-1----:R-:W-:Y:S02]  /*0890*/  IMAD R5, R2, 0x4, R3 ;  /* 0x0000000402057824 */ /* 0x002fe400078e0203 */
[----:B0-----:R-:W0:Y:S04]  /*08a0*/  LDC.64 R2, c[0x0][0x380] ;  /* 0x0000e000ff027b82 */ /* 0x001e280000000a00 */
[----:B------:R-:W1:Y:S01]  /*08b0*/  LDS R5, [R5] ;  /* 0x0000000005057984 */ /* 0x000e620000000800 */
[----:B0-----:R-:W-:-:S05]  /*08c0*/  IMAD.WIDE R2, R0, 0x4, R2 ;  /* 0x0000000400027825 */ /* 0x001fca00078e0202 */
[----:B-1----:R-:W-:Y:S01]  /*08d0*/  STG.E desc[UR6][R2.64], R5 ;  /* 0x0000000502007986 */ /* 0x002fe2000c101906 */
[----:B------:R-:W-:Y:S05]  /*08e0*/  EXIT ;  /* 0x000000000000794d */ /* 0x000fea0003800000 */
.L_x_17:
        /* <DEDUP_REMOVED lines=9> */
.L_x_35:


//--------------------- .text._Z9naiveScanPfS_i   --------------------------
	.section	.text._Z9naiveScanPfS_i,"ax",@progbits
	.align	128
        .global         _Z9naiveScanPfS_i
        .type           _Z9naiveScanPfS_i,@function
        .size           _Z9naiveScanPfS_i,(.L_x_36 - _Z9naiveScanPfS_i)
        .other          _Z9naiveScanPfS_i,@"STO_CUDA_ENTRY STV_DEFAULT"
_Z9naiveScanPfS_i:
.text._Z9naiveScanPfS_i:
[----:B------:R-:W-:Y:S01]  /*0000*/  LDC R1, c[0x0][0x37c] ;  /* 0x0000df00ff017b82 */ /* 0x000fe20000000800 */
[----:B------:R-:W0:Y:S01]  /*0010*/  S2R R7, SR_TID.X ;  /* 0x0000000000077919 */ /* 0x000e220000002100 */
[----:B------:R-:W1:Y:S01]  /*0020*/  LDCU.64 UR6, c[0x0][0x358] ;  /* 0x00006b00ff0677ac */ /* 0x000e620008000a00 */
[----:B0-----:R-:W-:-:S13]  /*0030*/  ISETP.NE.AND P0, PT, R7, RZ, PT ;  /* 0x000000ff0700720c */ /* 0x001fda0003f05270 */
[----:B------:R-:W0:Y:S01]  /*0040*/  @P0 LDC.64 R2, c[0x0][0x388] ;  /* 0x0000e200ff020b82 */ /* 0x000e220000000a00 */
[----:B------:R-:W-:-:S05]  /*0050*/  @P0 IADD3 R5, PT, PT, R7, -0x1, RZ ;  /* 0xffffffff07050810 */ /* 0x000fca0007ffe0ff */
[----:B0-----:R-:W-:-:S06]  /*0060*/  @P0 IMAD.WIDE.U32 R2, R5, 0x4, R2 ;  /* 0x0000000405020825 */ /* 0x001fcc00078e0002 */
[----:B-1----:R0:W2:Y:S01]  /*0070*/  @P0 LDG.E R2, desc[UR6][R2.64] ;  /* 0x0000000602020981 */ /* 0x0020a2000c1e1900 */
[----:B------:R-:W1:Y:S01]  /*0080*/  S2UR UR5, SR_CgaCtaId ;  /* 0x00000000000579c3 */ /* 0x000e620000008800 */
[----:B------:R-:W-:Y:S01]  /*0090*/  UMOV UR4, 0x400 ;  /* 0x0000040000047882 */ /* 0x000fe20000000000 */
[----:B0-----:R-:W-:Y:S01]  /*00a0*/  IMAD.MOV.U32 R3, RZ, RZ, RZ ;  /* 0x000000ffff037224 */ /* 0x001fe200078e00ff */
[----:B-1----:R-:W-:Y:S01]  /*00b0*/  ULEA UR4, UR5, UR4, 0x18 ;  /* 0x0000000405047291 */ /* 0x002fe2000f8ec0ff */
[----:B------:R-:W0:Y:S05]  /*00c0*/  LDCU UR5, c[0x0][0x390] ;  /* 0x00007200ff0577ac */ /* 0x000e2a0008000800 */
[----:B------:R-:W-:-:S05]  /*00d0*/  @P0 IMAD.U32 R0, RZ, RZ, UR4 ;  /* 0x00000004ff000e24 */ /* 0x000fca000f8e00ff */
[----:B------:R-:W-:Y:S01]  /*00e0*/  @P0 LEA R5, R7, R0, 0x2 ;  /* 0x0000000007050211 */ /* 0x000fe200078e10ff */
[----:B------:R-:W-:Y:S01]  /*00f0*/  @!P0 IMAD.U32 R0, RZ, RZ, UR4 ;  /* 0x00000004ff008e24 */ /* 0x000fe2000f8e00ff */
[----:B0-----:R-:W-:-:S03]  /*0100*/  MOV R8, UR5 ;  /* 0x0000000500087c02 */ /* 0x001fc60008000f00 */
[----:B--2---:R0:W-:Y:S04]  /*0110*/  @P0 STS [R5], R2 ;  /* 0x0000000205000388 */ /* 0x0041e80000000800 */
[----:B------:R0:W-:Y:S01]  /*0120*/  @!P0 STS [R0], RZ ;  /* 0x000000ff00008388 */ /* 0x0001e20000000800 */
[----:B------:R-:W-:Y:S01]  /*0130*/  BAR.SYNC.DEFER_BLOCKING 0x0 ;  /* 0x0000000000007b1d */ /* 0x000fe20000010000 */
[----:B------:R-:W-:-:S13]  /*0140*/  ISETP.GE.AND P0, PT, R8, 0x2, PT ;  /* 0x000000020800780c */ /* 0x000fda0003f06270 */
[----:B0-----:R-:W-:Y:S05]  /*0150*/  @!P0 BRA `(.L_x_18) ;  /* 0x00000000009c8947 */ /* 0x001fea0003800000 */
[----:B------:R-:W-:Y:S01]  /*0160*/  HFMA2 R2, -RZ, RZ, 0, 0 ;  /* 0x00000000ff027431 */ /* 0x000fe200000001ff */
[----:B------:R-:W-:Y:S01]  /*0170*/  BSSY.RECONVERGENT B0, `(.L_x_18) ;  /* 0x0000025000007945 */ /* 0x000fe20003800200 */
[----:B------:R-:W-:Y:S01]  /*0180*/  IMAD.MOV.U32 R4, RZ, RZ, 0x1 ;  /* 0x00000001ff047424 */ /* 0x000fe200078e00ff */
[----:B------:R-:W0:Y:S06]  /*0190*/  LDCU UR8, c[0x0][0x390] ;  /* 0x00007200ff0877ac */ /* 0x000e2c0008000800 */
.L_x_22:
[----:B------:R-:W-:Y:S01]  /*01a0*/  ISETP.GE.U32.AND P0, PT, R7, R4, PT ;  /* 0x000000040700720c */ /* 0x000fe20003f06070 */
[----:B------:R-:W-:Y:S01]  /*01b0*/  BSSY.RECONVERGENT B1, `(.L_x_19) ;  /* 0x0000018000017945 */ /* 0x000fe20003800200 */
[----:B------:R-:W-:-:S11]  /*01c0*/  LOP3.LUT R3, R2, 0x1, RZ, 0x3c, !PT ;  /* 0x0000000102037812 */ /* 0x000fd600078e3cff */
[----:B-1----:R-:W-:Y:S05]  /*01d0*/  @!P0 BRA `(.L_x_20) ;  /* 0x0000000000348947 */ /* 0x002fea0003800000 */
[----:B------:R-:W1:Y:S01]  /*01e0*/  S2UR UR5, SR_CgaCtaId ;  /* 0x00000000000579c3 */ /* 0x000e620000008800 */
[----:B0-----:R-:W-:Y:S01]  /*01f0*/  MOV R8, UR8 ;  /* 0x0000000800087c02 */ /* 0x001fe20008000f00 */
[----:B------:R-:W-:-:S04]  /*0200*/  UMOV UR4, 0x400 ;  /* 0x0000040000047882 */ /* 0x000fc80000000000 */
[----:B------:R-:W-:-:S04]  /*0210*/  IMAD R5, R2, R8, R7 ;  /* 0x0000000802057224 */ /* 0x000fc800078e0207 */
[----:B------:R-:W-:Y:S01]  /*0220*/  IMAD.IADD R5, R5, 0x1, -R4 ;  /* 0x0000000105057824 */ /* 0x000fe200078e0a04 */
[----:B-1----:R-:W-:-:S06]  /*0230*/  ULEA UR4, UR5, UR4, 0x18 ;  /* 0x0000000405047291 */ /* 0x002fcc000f8ec0ff */
[----:B------:R-:W-:-:S05]  /*0240*/  MOV R0, UR4 ;  /* 0x0000000400007c02 */ /* 0x000fca0008000f00 */
[----:B------:R-:W-:-:S05]  /*0250*/  IMAD R5, R5, 0x4, R0 ;  /* 0x0000000405057824 */ /* 0x000fca00078e0200 */
[----:B------:R-:W-:Y:S02]  /*0260*/  LEA R2, R4, R5, 0x2 ;  /* 0x0000000504027211 */ /* 0x000fe400078e10ff */
[----:B------:R-:W-:Y:S04]  /*0270*/  LDS R5, [R5] ;  /* 0x0000000005057984 */ /* 0x000fe80000000800 */
[----:B------:R-:W0:Y:S02]  /*0280*/  LDS R2, [R2] ;  /* 0x0000000002027984 */ /* 0x000e240000000800 */
[----:B0-----:R-:W-:Y:S01]  /*0290*/  FADD R6, R5, R2 ;  /* 0x0000000205067221 */ /* 0x001fe20000000000 */
[----:B------:R-:W-:Y:S06]  /*02a0*/  BRA `(.L_x_21) ;  /* 0x0000000000207947 */ /* 0x000fec0003800000 */
.L_x_20:
[----:B------:R-:W1:Y:S01]  /*02b0*/  S2UR UR5, SR_CgaCtaId ;  /* 0x00000000000579c3 */ /* 0x000e620000008800 */
[----:B------:R-:W-:Y:S01]  /*02c0*/  UMOV UR4, 0x400 ;  /* 0x0000040000047882 */ /* 0x000fe20000000000 */
[----:B0-----:R-:W-:-:S04]  /*02d0*/  IMAD.U32 R8, RZ, RZ, UR8 ;  /* 0x00000008ff087e24 */ /* 0x001fc8000f8e00ff */
[----:B------:R-:W-:Y:S01]  /*02e0*/  IMAD R5, R2, R8, R7 ;  /* 0x0000000802057224 */ /* 0x000fe200078e0207 */
[----:B-1----:R-:W-:-:S06]  /*02f0*/  ULEA UR4, UR5, UR4, 0x18 ;  /* 0x0000000405047291 */ /* 0x002fcc000f8ec0ff */
[----:B------:R-:W-:-:S05]  /*0300*/  MOV R0, UR4 ;  /* 0x0000000400007c02 */ /* 0x000fca0008000f00 */
[----:B------:R-:W-:-:S06]  /*0310*/  IMAD R6, R5, 0x4, R0 ;  /* 0x0000000405067824 */ /* 0x000fcc00078e0200 */
[----:B------:R-:W0:Y:S02]  /*0320*/  LDS R6, [R6] ;  /* 0x0000000006067984 */ /* 0x000e240000000800 */
.L_x_21:
[----:B------:R-:W-:Y:S05]  /*0330*/  BSYNC.RECONVERGENT B1 ;  /* 0x0000000000017941 */ /* 0x000fea0003800200 */
.L_x_19:
[----:B------:R-:W-:Y:S01]  /*0340*/  IMAD.SHL.U32 R4, R4, 0x2, RZ ;  /* 0x0000000204047824 */ /* 0x000fe200078e00ff */
[----:B------:R-:W-:Y:S01]  /*0350*/  MOV R2, R3 ;  /* 0x0000000300027202 */ /* 0x000fe20000000f00 */
[----:B------:R-:W-:-:S03]  /*0360*/  IMAD R5, R3, R8, R7 ;  /* 0x0000000803057224 */ /* 0x000fc600078e0207 */
[----:B------:R-:W-:Y:S02]  /*0370*/  ISETP.GE.AND P0, PT, R4, R8, PT ;  /* 0x000000080400720c */ /* 0x000fe40003f06270 */
[----:B------:R-:W-:-:S05]  /*0380*/  LEA R5, R5, R0, 0x2 ;  /* 0x0000000005057211 */ /* 0x000fca00078e10ff */
[----:B0-----:R1:W-:Y:S01]  /*0390*/  STS [R5], R6 ;  /* 0x0000000605007388 */ /* 0x0013e20000000800 */
[----:B------:R-:W-:Y:S06]  /*03a0*/  BAR.SYNC.DEFER_BLOCKING 0x0 ;  /* 0x0000000000007b1d */ /* 0x000fec0000010000 */
[----:B------:R-:W-:Y:S05]  /*03b0*/  @!P0 BRA `(.L_x_22) ;  /* 0xfffffffc00788947 */ /* 0x000fea000383ffff */
[----:B------:R-:W-:Y:S05]  /*03c0*/  BSYNC.RECONVERGENT B0 ;  /* 0x0000000000007941 */ /* 0x000fea0003800200 */
.L_x_18:
[----:B------:R-:W-:-:S05]  /*03d0*/  IMAD R3, R3, R8, R7 ;  /* 0x0000000803037224 */ /* 0x000fca00078e0207 */
[----:B------:R-:W-:Y:S02]  /*03e0*/  LEA R0, R3, R0, 0x2 ;  /* 0x0000000003007211 */ /* 0x000fe400078e10ff */
[----:B------:R-:W0:Y:S03]  /*03f0*/  LDC.64 R2, c[0x0][0x380] ;  /* 0x0000e000ff027b82 */ /* 0x000e260000000a00 */
[----:B-1----:R-:W1:Y:S01]  /*0400*/  LDS R5, [R0] ;  /* 0x0000000000057984 */ /* 0x002e620000000800 */
[----:B0-----:R-:W-:-:S05]  /*0410*/  IMAD.WIDE.U32 R2, R7, 0x4, R2 ;  /* 0x0000000407027825 */ /* 0x001fca00078e0002 */
[----:B-1----:R-:W-:Y:S01]  /*0420*/  STG.E desc[UR6][R2.64], R5 ;  /* 0x0000000502007986 */ /* 0x002fe2000c101906 */
[----:B------:R-:W-:Y:S05]  /*0430*/  EXIT ;  /* 0x000000000000794d */ /* 0x000fea0003800000 */
.L_x_23:
        /* <DEDUP_REMOVED lines=12> */
.L_x_36:


//--------------------- .text._Z9sweepScanPfS_i   --------------------------
	.section	.text._Z9sweepScanPfS_i,"ax",@progbits
	.align	128
        .global         _Z9sweepScanPfS_i
        .type           _Z9sweepScanPfS_i,@function
        .size           _Z9sweepScanPfS_i,(.L_x_37 - _Z9sweepScanPfS_i)
        .other          _Z9sweepScanPfS_i,@"STO_CUDA_ENTRY STV_DEFAULT"
_Z9sweepScanPfS_i:
.text._Z9sweepScanPfS_i:
[----:B------:R-:W-:Y:S01]  /*0000*/  LDC R1, c[0x0][0x37c] ;  /* 0x0000df00ff017b82 */ /* 0x000fe20000000800 */
[----:B------:R-:W0:Y:S07]  /*0010*/  S2R R10, SR_TID.X ;  /* 0x00000000000a7919 */ /* 0x000e2e0000002100 */
[----:B------:R-:W1:Y:S01]  /*0020*/  LDC.64 R2, c[0x0][0x388] ;  /* 0x0000e200ff027b82 */ /* 0x000e620000000a00 */
[----:B------:R-:W2:Y:S01]  /*0030*/  LDCU.64 UR8, c[0x0][0x358] ;  /* 0x00006b00ff0877ac */ /* 0x000ea20008000a00 */
[----:B------:R-:W3:Y:S06]  /*0040*/  LDCU UR6, c[0x0][0x390] ;  /* 0x00007200ff0677ac */ /* 0x000eec0008000800 */
[----:B------:R-:W4:Y:S08]  /*0050*/  S2UR UR5, SR_CgaCtaId ;  /* 0x00000000000579c3 */ /* 0x000f300000008800 */
[----:B------:R-:W5:Y:S01]  /*0060*/  LDC R8, c[0x0][0x390] ;  /* 0x0000e400ff087b82 */ /* 0x000f620000000800 */
[----:B0-----:R-:W-:-:S04]  /*0070*/  IMAD.SHL.U32 R5, R10, 0x2, RZ ;  /* 0x000000020a057824 */ /* 0x001fc800078e00ff */
[----:B-1----:R-:W-:-:S05]  /*0080*/  IMAD.WIDE.U32 R2, R5, 0x4, R2 ;  /* 0x0000000405027825 */ /* 0x002fca00078e0002 */
[----:B--2---:R-:W2:Y:S04]  /*0090*/  LDG.E R6, desc[UR8][R2.64] ;  /* 0x0000000802067981 */ /* 0x004ea8000c1e1900 */
[----:B------:R0:W2:Y:S01]  /*00a0*/  LDG.E R7, desc[UR8][R2.64+0x4] ;  /* 0x0000040802077981 */ /* 0x0000a2000c1e1900 */
[----:B------:R-:W-:Y:S01]  /*00b0*/  UMOV UR4, 0x400 ;  /* 0x0000040000047882 */ /* 0x000fe20000000000 */
[----:B------:R-:W-:Y:S01]  /*00c0*/  ISETP.NE.AND P1, PT, R10, RZ, PT ;  /* 0x000000ff0a00720c */ /* 0x000fe20003f25270 */
[----:B----4-:R-:W-:Y:S01]  /*00d0*/  ULEA UR4, UR5, UR4, 0x18 ;  /* 0x0000000405047291 */ /* 0x010fe2000f8ec0ff */
[----:B-----5:R-:W-:Y:S01]  /*00e0*/  ISETP.GE.AND P2, PT, R8, 0x2, PT ;  /* 0x000000020800780c */ /* 0x020fe20003f46270 */
[----:B---3--:R-:W-:-:S04]  /*00f0*/  USHF.R.S32.HI UR5, URZ, 0x1, UR6 ;  /* 0x00000001ff057899 */ /* 0x008fc80008011406 */
[----:B------:R-:W-:Y:S01]  /*0100*/  LEA R0, R10, UR4, 0x3 ;  /* 0x000000040a007c11 */ /* 0x000fe2000f8e18ff */
[----:B------:R-:W-:Y:S01]  /*0110*/  UISETP.GE.AND UP0, UPT, UR5, 0x1, UPT ;  /* 0x000000010500788c */ /* 0x000fe2000bf06270 */
[----:B0-----:R-:W-:Y:S01]  /*0120*/  IMAD.MOV.U32 R3, RZ, RZ, 0x1 ;  /* 0x00000001ff037424 */ /* 0x001fe200078e00ff */
[----:B------:R-:W-:Y:S02]  /*0130*/  IADD3 R2, PT, PT, R5, 0x1, RZ ;  /* 0x0000000105027810 */ /* 0x000fe40007ffe0ff */
[----:B--2---:R0:W-:Y:S05]  /*0140*/  STS.64 [R0], R6 ;  /* 0x0000000600007388 */ /* 0x0041ea0000000a00 */
[----:B------:R-:W-:Y:S05]  /*0150*/  BRA.U !UP0, `(.L_x_24) ;  /* 0x00000001083c7547 */ /* 0x000fea000b800000 */
[----:B------:R-:W-:-:S07]  /*0160*/  IMAD.MOV.U32 R3, RZ, RZ, 0x1 ;  /* 0x00000001ff037424 */ /* 0x000fce00078e00ff */
.L_x_25:
[----:B------:R-:W-:Y:S01]  /*0170*/  BAR.SYNC.DEFER_BLOCKING 0x0 ;  /* 0x0000000000007b1d */ /* 0x000fe20000010000 */
[----:B------:R-:W-:Y:S01]  /*0180*/  ISETP.GE.AND P0, PT, R10, UR5, PT ;  /* 0x000000050a007c0c */ /* 0x000fe2000bf06270 */
[----:B------:R-:W-:Y:S02]  /*0190*/  UISETP.GT.U32.AND UP0, UPT, UR5, 0x1, UPT ;  /* 0x000000010500788c */ /* 0x000fe4000bf04070 */
[----:B------:R-:W-:-:S07]  /*01a0*/  USHF.R.U32.HI UR6, URZ, 0x1, UR5 ;  /* 0x00000001ff067899 */ /* 0x000fce0008011605 */
[----:B------:R-:W-:-:S03]  /*01b0*/  UMOV UR5, UR6 ;  /* 0x0000000600057c82 */ /* 0x000fc60008000000 */
[----:B------:R-:W-:-:S05]  /*01c0*/  @!P0 IMAD R4, R2, R3, RZ ;  /* 0x0000000302048224 */ /* 0x000fca00078e02ff */
[----:B------:R-:W-:-:S04]  /*01d0*/  @!P0 LEA R4, R4, UR4, 0x2 ;  /* 0x0000000404048c11 */ /* 0x000fc8000f8e10ff */
[C---:B01----:R-:W-:Y:S01]  /*01e0*/  @!P0 LEA R6, R3.reuse, R4, 0x2 ;  /* 0x0000000403068211 */ /* 0x043fe200078e10ff */
[----:B------:R-:W-:Y:S01]  /*01f0*/  IMAD.SHL.U32 R3, R3, 0x2, RZ ;  /* 0x0000000203037824 */ /* 0x000fe200078e00ff */
[----:B------:R-:W-:Y:S04]  /*0200*/  @!P0 LDS R4, [R4+-0x4] ;  /* 0xfffffc0004048984 */ /* 0x000fe80000000800 */
[----:B------:R-:W0:Y:S02]  /*0210*/  @!P0 LDS R7, [R6+-0x4] ;  /* 0xfffffc0006078984 */ /* 0x000e240000000800 */
[----:B0-----:R-:W-:-:S05]  /*0220*/  @!P0 FADD R7, R4, R7 ;  /* 0x0000000704078221 */ /* 0x001fca0000000000 */
[----:B------:R1:W-:Y:S01]  /*0230*/  @!P0 STS [R6+-0x4], R7 ;  /* 0xfffffc0706008388 */ /* 0x0003e20000000800 */
[----:B------:R-:W-:Y:S05]  /*0240*/  BRA.U UP0, `(.L_x_25) ;  /* 0xfffffffd00c87547 */ /* 0x000fea000b83ffff */
.L_x_24:
[----:B------:R-:W-:-:S05]  /*0250*/  @!P1 LEA R4, R8, UR4, 0x2 ;  /* 0x0000000408049c11 */ /* 0x000fca000f8e10ff */
[----:B------:R2:W-:Y:S01]  /*0260*/  @!P1 STS [R4+-0x4], RZ ;  /* 0xfffffcff04009388 */ /* 0x0005e20000000800 */
[----:B------:R-:W-:Y:S05]  /*0270*/  @!P2 BRA `(.L_x_26) ;  /* 0x000000000040a947 */ /* 0x000fea0003800000 */
[----:B------:R-:W3:Y:S01]  /*0280*/  LDCU UR6, c[0x0][0x390] ;  /* 0x00007200ff0677ac */ /* 0x000ee20008000800 */
[----:B------:R-:W-:-:S05]  /*0290*/  UMOV UR5, 0x1 ;  /* 0x0000000100057882 */ /* 0x000fca0000000000 */
.L_x_27:
[----:B------:R-:W-:Y:S01]  /*02a0*/  BAR.SYNC.DEFER_BLOCKING 0x0 ;  /* 0x0000000000007b1d */ /* 0x000fe20000010000 */
[----:B------:R-:W-:Y:S01]  /*02b0*/  ISETP.GE.U32.AND P0, PT, R10, UR5, PT ;  /* 0x000000050a007c0c */ /* 0x000fe2000bf06070 */
[----:B------:R-:W-:Y:S01]  /*02c0*/  USHF.L.U32 UR5, UR5, 0x1, URZ ;  /* 0x0000000105057899 */ /* 0x000fe200080006ff */
[----:B------:R-:W-:-:S03]  /*02d0*/  SHF.R.U32.HI R3, RZ, 0x1, R3 ;  /* 0x00000001ff037819 */ /* 0x000fc60000011603 */
[----:B---3--:R-:W-:-:S08]  /*02e0*/  UISETP.GE.AND UP0, UPT, UR5, UR6, UPT ;  /* 0x000000060500728c */ /* 0x008fd0000bf06270 */
[----:B--2-4-:R-:W-:-:S05]  /*02f0*/  @!P0 IMAD R4, R2, R3, RZ ;  /* 0x0000000302048224 */ /* 0x014fca00078e02ff */
[----:B------:R-:W-:-:S04]  /*0300*/  @!P0 LEA R4, R4, UR4, 0x2 ;  /* 0x0000000404048c11 */ /* 0x000fc8000f8e10ff */
[----:B01----:R-:W-:Y:S01]  /*0310*/  @!P0 LEA R7, R3, R4, 0x2 ;  /* 0x0000000403078211 */ /* 0x003fe200078e10ff */
[----:B------:R-:W-:Y:S04]  /*0320*/  @!P0 LDS R6, [R4+-0x4] ;  /* 0xfffffc0004068984 */ /* 0x000fe80000000800 */
[----:B------:R-:W0:Y:S02]  /*0330*/  @!P0 LDS R9, [R7+-0x4] ;  /* 0xfffffc0007098984 */ /* 0x000e240000000800 */
[----:B0-----:R-:W-:Y:S02]  /*0340*/  @!P0 FADD R6, R6, R9 ;  /* 0x0000000906068221 */ /* 0x001fe40000000000 */
[----:B------:R4:W-:Y:S04]  /*0350*/  @!P0 STS [R4+-0x4], R9 ;  /* 0xfffffc0904008388 */ /* 0x0009e80000000800 */
[----:B------:R4:W-:Y:S01]  /*0360*/  @!P0 STS [R7+-0x4], R6 ;  /* 0xfffffc0607008388 */ /* 0x0009e20000000800 */
[----:B------:R-:W-:Y:S05]  /*0370*/  BRA.U !UP0, `(.L_x_27) ;  /* 0xfffffffd08c87547 */ /* 0x000fea000b83ffff */
.L_x_26:
[----:B------:R-:W-:Y:S08]  /*0380*/  BAR.SYNC.DEFER_BLOCKING 0x0 ;  /* 0x0000000000007b1d */ /* 0x000ff00000010000 */
[----:B------:R-:W3:Y:S01]  /*0390*/  LDC.64 R2, c[0x0][0x380] ;  /* 0x0000e000ff027b82 */ /* 0x000ee20000000a00 */
[----:B01--4-:R-:W0:Y:S01]  /*03a0*/  LDS.64 R6, [R0] ;  /* 0x0000000000067984 */ /* 0x013e220000000a00 */
[----:B---3--:R-:W-:-:S05]  /*03b0*/  IMAD.WIDE.U32 R2, R5, 0x4, R2 ;  /* 0x0000000405027825 */ /* 0x008fca00078e0002 */
[----:B0-----:R-:W-:Y:S04]  /*03c0*/  STG.E desc[UR8][R2.64], R6 ;  /* 0x0000000602007986 */ /* 0x001fe8000c101908 */
[----:B------:R-:W-:Y:S01]  /*03d0*/  STG.E desc[UR8][R2.64+0x4], R7 ;  /* 0x0000040702007986 */ /* 0x000fe2000c101908 */
[----:B------:R-:W-:Y:S05]  /*03e0*/  EXIT ;  /* 0x000000000000794d */ /* 0x000fea0003800000 */
.L_x_28:
        /* <DEDUP_REMOVED lines=9> */
.L_x_37:


//--------------------- .text._Z4simpPfS_i        --------------------------
	.section	.text._Z4simpPfS_i,"ax",@progbits
	.align	128
        .global         _Z4simpPfS_i
        .type           _Z4simpPfS_i,@function
        .size           _Z4simpPfS_i,(.L_x_38 - _Z4simpPfS_i)
        .other          _Z4simpPfS_i,@"STO_CUDA_ENTRY STV_DEFAULT"
_Z4simpPfS_i:
.text._Z4simpPfS_i:
[----:B------:R-:W-:Y:S01]  /*0000*/  LDC R1, c[0x0][0x37c] ;  /* 0x0000df00ff017b82 */ /* 0x000fe20000000800 */
[----:B------:R-:W0:Y:S07]  /*0010*/  S2R R5, SR_TID.X ;  /* 0x0000000000057919 */ /* 0x000e2e0000002100 */
[----:B------:R-:W1:Y:S01]  /*0020*/  LDC R14, c[0x0][0x390] ;  /* 0x0000e400ff0e7b82 */ /* 0x000e620000000800 */
[----:B------:R-:W2:Y:S07]  /*0030*/  LDCU.64 UR6, c[0x0][0x358] ;  /* 0x00006b00ff0677ac */ /* 0x000eae0008000a00 */
[----:B------:R-:W3:Y:S08]  /*0040*/  LDC.64 R6, c[0x0][0x388] ;  /* 0x0000e200ff067b82 */ /* 0x000ef00000000a00 */
[----:B------:R-:W4:Y:S01]  /*0050*/  S2UR UR5, SR_CgaCtaId ;  /* 0x00000000000579c3 */ /* 0x000f220000008800 */
[----:B-1----:R-:W-:-:S07]  /*0060*/  LEA.HI R0, R14, R14, RZ, 0x1 ;  /* 0x0000000e0e007211 */ /* 0x002fce00078f08ff */
[----:B------:R-:W1:Y:S01]  /*0070*/  LDC R15, c[0x0][0x390] ;  /* 0x0000e400ff0f7b82 */ /* 0x000e620000000800 */
[----:B------:R-:W-:Y:S01]  /*0080*/  SHF.R.S32.HI R0, RZ, 0x1, R0 ;  /* 0x00000001ff007819 */ /* 0x000fe20000011400 */
[C---:B0-----:R-:W-:Y:S02]  /*0090*/  IMAD.SHL.U32 R13, R5.reuse, 0x2, RZ ;  /* 0x00000002050d7824 */ /* 0x041fe400078e00ff */
[----:B---3--:R-:W-:-:S04]  /*00a0*/  IMAD.WIDE.U32 R8, R5, 0x4, R6 ;  /* 0x0000000405087825 */ /* 0x008fc800078e0006 */
[----:B------:R-:W-:-:S04]  /*00b0*/  IMAD.WIDE.U32 R6, R13, 0x4, R6 ;  /* 0x000000040d067825 */ /* 0x000fc800078e0006 */
[C---:B------:R-:W-:Y:S01]  /*00c0*/  IMAD.WIDE R10, R0.reuse, 0x4, R8 ;  /* 0x00000004000a7825 */ /* 0x040fe200078e0208 */
[----:B--2---:R-:W2:Y:S04]  /*00d0*/  LDG.E R2, desc[UR6][R6.64] ;  /* 0x0000000606027981 */ /* 0x004ea8000c1e1900 */
[----:B------:R0:W2:Y:S04]  /*00e0*/  LDG.E R3, desc[UR6][R6.64+0x4] ;  /* 0x0000040606037981 */ /* 0x0000a8000c1e1900 */
[----:B------:R3:W5:Y:S04]  /*00f0*/  LDG.E R9, desc[UR6][R8.64] ;  /* 0x0000000608097981 */ /* 0x000768000c1e1900 */
[----:B------:R-:W5:Y:S01]  /*0100*/  LDG.E R11, desc[UR6][R10.64] ;  /* 0x000000060a0b7981 */ /* 0x000f62000c1e1900 */
[----:B------:R-:W-:Y:S01]  /*0110*/  UMOV UR4, 0x400 ;  /* 0x0000040000047882 */ /* 0x000fe20000000000 */
[----:B------:R-:W-:Y:S01]  /*0120*/  IMAD.IADD R4, R0, 0x1, R5 ;  /* 0x0000000100047824 */ /* 0x000fe200078e0205 */
[----:B----4-:R-:W-:Y:S01]  /*0130*/  ULEA UR4, UR5, UR4, 0x18 ;  /* 0x0000000405047291 */ /* 0x010fe2000f8ec0ff */
[----:B------:R-:W-:Y:S01]  /*0140*/  LEA.HI R12, R5, R5, RZ, 0x1b ;  /* 0x00000005050c7211 */ /* 0x000fe200078fd8ff */
[----:B------:R-:W-:Y:S01]  /*0150*/  VIADD R13, R13, 0x1 ;  /* 0x000000010d0d7836 */ /* 0x000fe20000000000 */
[----:B------:R-:W-:-:S02]  /*0160*/  ISETP.NE.AND P0, PT, R5, RZ, PT ;  /* 0x000000ff0500720c */ /* 0x000fc40003f05270 */
[----:B0-----:R-:W-:Y:S02]  /*0170*/  LEA.HI.SX32 R6, R4, R4, 0x1b ;  /* 0x0000000404067211 */ /* 0x001fe400078fdaff */
[----:B------:R-:W-:Y:S02]  /*0180*/  LEA R7, R5, UR4, 0x3 ;  /* 0x0000000405077c11 */ /* 0x000fe4000f8e18ff */
[----:B------:R-:W-:Y:S02]  /*0190*/  LEA R4, R12, UR4, 0x2 ;  /* 0x000000040c047c11 */ /* 0x000fe4000f8e10ff */
[----:B------:R-:W-:Y:S02]  /*01a0*/  LEA R6, R6, UR4, 0x2 ;  /* 0x0000000406067c11 */ /* 0x000fe4000f8e10ff */
[----:B------:R-:W-:Y:S02]  /*01b0*/  SHF.R.S32.HI R14, RZ, 0x1, R14 ;  /* 0x00000001ff0e7819 */ /* 0x000fe4000001140e */
[C---:B-1----:R-:W-:Y:S01]  /*01c0*/  ISETP.GE.AND P1, PT, R15.reuse, 0x2, PT ;  /* 0x000000020f00780c */ /* 0x042fe20003f26270 */
[----:B---3--:R-:W-:Y:S01]  /*01d0*/  @!P0 VIADD R8, R15, 0xffffffff ;  /* 0xffffffff0f088836 */ /* 0x008fe20000000000 */
[----:B------:R-:W-:-:S04]  /*01e0*/  ISETP.GE.AND P2, PT, R14, 0x1, PT ;  /* 0x000000010e00780c */ /* 0x000fc80003f46270 */
[----:B------:R-:W-:Y:S01]  /*01f0*/  @!P0 LEA.HI.SX32 R12, R8, R15, 0x1b ;  /* 0x0000000f080c8211 */ /* 0x000fe200078fdaff */
[----:B------:R-:W-:Y:S01]  /*0200*/  IMAD.MOV.U32 R8, RZ, RZ, 0x1 ;  /* 0x00000001ff087424 */ /* 0x000fe200078e00ff */
[----:B--2---:R0:W-:Y:S04]  /*0210*/  STS.64 [R7], R2 ;  /* 0x0000000207007388 */ /* 0x0041e80000000a00 */
[----:B-----5:R0:W-:Y:S04]  /*0220*/  STS [R4], R9 ;  /* 0x0000000904007388 */ /* 0x0201e80000000800 */
[----:B------:R0:W-:Y:S01]  /*0230*/  STS [R6], R11 ;  /* 0x0000000b06007388 */ /* 0x0001e20000000800 */
[----:B------:R-:W-:Y:S05]  /*0240*/  @!P2 BRA `(.L_x_29) ;  /* 0x000000000038a947 */ /* 0x000fea0003800000 */
[----:B------:R-:W-:-:S07]  /*0250*/  IMAD.MOV.U32 R8, RZ, RZ, 0x1 ;  /* 0x00000001ff087424 */ /* 0x000fce00078e00ff */
.L_x_30:
[----:B------:R-:W-:Y:S01]  /*0260*/  BAR.SYNC.DEFER_BLOCKING 0x0 ;  /* 0x0000000000007b1d */ /* 0x000fe20000010000 */
[----:B------:R-:W-:-:S13]  /*0270*/  ISETP.GE.AND P2, PT, R5, R14, PT ;  /* 0x0000000e0500720c */ /* 0x000fda0003f46270 */
[----:B0-----:R-:W-:-:S05]  /*0280*/  @!P2 IMAD R2, R13, R8, RZ ;  /* 0x000000080d02a224 */ /* 0x001fca00078e02ff */
[----:B------:R-:W-:-:S05]  /*0290*/  @!P2 LEA R3, R2, UR4, 0x2 ;  /* 0x000000040203ac11 */ /* 0x000fca000f8e10ff */
[C---:B------:R-:W-:Y:S02]  /*02a0*/  @!P2 IMAD R2, R8.reuse, 0x4, R3 ;  /* 0x000000040802a824 */ /* 0x040fe400078e0203 */
[----:B------:R-:W-:Y:S01]  /*02b0*/  @!P2 LDS R3, [R3+-0x4] ;  /* 0xfffffc000303a984 */ /* 0x000fe20000000800 */
[----:B------:R-:W-:-:S03]  /*02c0*/  IMAD.SHL.U32 R8, R8, 0x2, RZ ;  /* 0x0000000208087824 */ /* 0x000fc600078e00ff */
[----:B------:R-:W0:Y:S02]  /*02d0*/  @!P2 LDS R10, [R2+-0x4] ;  /* 0xfffffc00020aa984 */ /* 0x000e240000000800 */
[----:B0-----:R-:W-:-:S05]  /*02e0*/  @!P2 FADD R7, R3, R10 ;  /* 0x0000000a0307a221 */ /* 0x001fca0000000000 */
[----:B------:R1:W-:Y:S01]  /*02f0*/  @!P2 STS [R2+-0x4], R7 ;  /* 0xfffffc070200a388 */ /* 0x0003e20000000800 */
[----:B------:R-:W-:Y:S02]  /*0300*/  ISETP.GT.U32.AND P2, PT, R14, 0x1, PT ;  /* 0x000000010e00780c */ /* 0x000fe40003f44070 */
[----:B------:R-:W-:-:S11]  /*0310*/  SHF.R.U32.HI R14, RZ, 0x1, R14 ;  /* 0x00000001ff0e7819 */ /* 0x000fd6000001160e */
[----:B-1----:R-:W-:Y:S05]  /*0320*/  @P2 BRA `(.L_x_30) ;  /* 0xfffffffc00cc2947 */ /* 0x002fea000383ffff */
.L_x_29:
[----:B------:R-:W-:-:S05]  /*0330*/  @!P0 LEA R12, R12, UR4, 0x2 ;  /* 0x000000040c0c8c11 */ /* 0x000fca000f8e10ff */
[----:B------:R1:W-:Y:S01]  /*0340*/  @!P0 STS [R12+-0x4], RZ ;  /* 0xfffffcff0c008388 */ /* 0x0003e20000000800 */
[----:B------:R-:W-:Y:S05]  /*0350*/  @!P1 BRA `(.L_x_31) ;  /* 0x0000000000409947 */ /* 0x000fea0003800000 */
[----:B------:R-:W2:Y:S01]  /*0360*/  LDCU UR8, c[0x0][0x390] ;  /* 0x00007200ff0877ac */ /* 0x000ea20008000800 */
[----:B------:R-:W-:-:S05]  /*0370*/  UMOV UR5, 0x1 ;  /* 0x0000000100057882 */ /* 0x000fca0000000000 */
.L_x_32:
[----:B------:R-:W-:Y:S01]  /*0380*/  BAR.SYNC.DEFER_BLOCKING 0x0 ;  /* 0x0000000000007b1d */ /* 0x000fe20000010000 */
[----:B------:R-:W-:Y:S01]  /*0390*/  ISETP.GE.U32.AND P0, PT, R5, UR5, PT ;  /* 0x0000000505007c0c */ /* 0x000fe2000bf06070 */
[----:B------:R-:W-:Y:S01]  /*03a0*/  USHF.L.U32 UR5, UR5, 0x1, URZ ;  /* 0x0000000105057899 */ /* 0x000fe200080006ff */
[----:B------:R-:W-:-:S03]  /*03b0*/  SHF.R.U32.HI R8, RZ, 0x1, R8 ;  /* 0x00000001ff087819 */ /* 0x000fc60000011608 */
[----:B--2---:R-:W-:-:S08]  /*03c0*/  UISETP.GE.AND UP0, UPT, UR5, UR8, UPT ;  /* 0x000000080500728c */ /* 0x004fd0000bf06270 */
[----:B0--3--:R-:W-:-:S05]  /*03d0*/  @!P0 IMAD R2, R13, R8, RZ ;  /* 0x000000080d028224 */ /* 0x009fca00078e02ff */
[----:B------:R-:W-:-:S05]  /*03e0*/  @!P0 LEA R3, R2, UR4, 0x2 ;  /* 0x0000000402038c11 */ /* 0x000fca000f8e10ff */
[----:B------:R-:W-:Y:S01]  /*03f0*/  @!P0 IMAD R7, R8, 0x4, R3 ;  /* 0x0000000408078824 */ /* 0x000fe200078e0203 */
[----:B------:R-:W-:Y:S04]  /*0400*/  @!P0 LDS R2, [R3+-0x4] ;  /* 0xfffffc0003028984 */ /* 0x000fe80000000800 */
[----:B------:R-:W0:Y:S02]  /*0410*/  @!P0 LDS R9, [R7+-0x4] ;  /* 0xfffffc0007098984 */ /* 0x000e240000000800 */
[----:B0-----:R-:W-:Y:S02]  /*0420*/  @!P0 FADD R2, R2, R9 ;  /* 0x0000000902028221 */ /* 0x001fe40000000000 */
[----:B------:R3:W-:Y:S04]  /*0430*/  @!P0 STS [R3+-0x4], R9 ;  /* 0xfffffc0903008388 */ /* 0x0007e80000000800 */
[----:B------:R3:W-:Y:S01]  /*0440*/  @!P0 STS [R7+-0x4], R2 ;  /* 0xfffffc0207008388 */ /* 0x0007e20000000800 */
[----:B------:R-:W-:Y:S05]  /*0450*/  BRA.U !UP0, `(.L_x_32) ;  /* 0xfffffffd08c87547 */ /* 0x000fea000b83ffff */
.L_x_31:
[----:B------:R-:W-:Y:S08]  /*0460*/  BAR.SYNC.DEFER_BLOCKING 0x0 ;  /* 0x0000000000007b1d */ /* 0x000ff00000010000 */
[----:B0--3--:R-:W0:Y:S01]  /*0470*/  LDC.64 R2, c[0x0][0x380] ;  /* 0x0000e000ff027b82 */ /* 0x009e220000000a00 */
[----:B------:R-:W2:Y:S04]  /*0480*/  LDS R7, [R4] ;  /* 0x0000000004077984 */ /* 0x000ea80000000800 */
[----:B------:R-:W3:Y:S01]  /*0490*/  LDS R11, [R6] ;  /* 0x00000000060b7984 */ /* 0x000ee20000000800 */
[----:B0-----:R-:W-:-:S04]  /*04a0*/  IMAD.WIDE.U32 R2, R5, 0x4, R2 ;  /* 0x0000000405027825 */ /* 0x001fc800078e0002 */
[----:B------:R-:W-:Y:S01]  /*04b0*/  IMAD.WIDE R8, R0, 0x4, R2 ;  /* 0x0000000400087825 */ /* 0x000fe200078e0202 */
[----:B--2---:R-:W-:Y:S04]  /*04c0*/  STG.E desc[UR6][R2.64], R7 ;  /* 0x0000000702007986 */ /* 0x004fe8000c101906 */
[----:B---3--:R-:W-:Y:S01]  /*04d0*/  STG.E desc[UR6][R8.64], R11 ;  /* 0x0000000b08007986 */ /* 0x008fe2000c101906 */
[----:B------:R-:W-:Y:S05]  /*04e0*/  EXIT ;  /* 0x000000000000794d */ /* 0x000fea0003800000 */
.L_x_33:
        /* <DEDUP_REMOVED lines=9> */
.L_x_38:


//--------------------- .nv.shared._Z11CoarseBKungPfS_i --------------------------
	.section	.nv.shared._Z11CoarseBKungPfS_i,"aw",@nobits
	.sectionflags	@""
	.align	16
	.zero		1024


//--------------------- .nv.shared.reserved.0     --------------------------
	.section	.nv.shared.reserved.0,"aw",@nobits
	.weak		__nv_reservedSMEM_offset_0_alias
	.size		__nv_reservedSMEM_offset_0_alias, 0, 64
	.other		__nv_reservedSMEM_offset_0_alias,@"STO_CUDA_RESERVED_SHARED STV_DEFAULT"
__nv_reservedSMEM_offset_0_alias:
	.zero		0
	.zero		64


//--------------------- .nv.shared._Z5BKungPfS_i  --------------------------
	.section	.nv.shared._Z5BKungPfS_i,"aw",@nobits
	.sectionflags	@""
	.align	16
	.zero		1024


//--------------------- .nv.shared._Z9naiveScanPfS_i --------------------------
	.section	.nv.shared._Z9naiveScanPfS_i,"aw",@nobits
	.sectionflags	@""
	.align	16
	.zero		1024


//--------------------- .nv.shared._Z9sweepScanPfS_i --------------------------
	.section	.nv.shared._Z9sweepScanPfS_i,"aw",@nobits
	.sectionflags	@""
	.align	16
	.zero		1024


//--------------------- .nv.shared._Z4simpPfS_i   --------------------------
	.section	.nv.shared._Z4simpPfS_i,"aw",@nobits
	.sectionflags	@""
	.align	16
	.zero		1024


//--------------------- .nv.constant0._Z11CoarseBKungPfS_i --------------------------
	.section	.nv.constant0._Z11CoarseBKungPfS_i,"a",@progbits
	.sectionflags	@""
	.align	4
.nv.constant0._Z11CoarseBKungPfS_i:
	.zero		916


//--------------------- .nv.constant0._Z5BKungPfS_i --------------------------
	.section	.nv.constant0._Z5BKungPfS_i,"a",@progbits
	.sectionflags	@""
	.align	4
.nv.constant0._Z5BKungPfS_i:
	.zero		916


//--------------------- .nv.constant0._Z9naiveScanPfS_i --------------------------
	.section	.nv.constant0._Z9naiveScanPfS_i,"a",@progbits
	.sectionflags	@""
	.align	4
.nv.constant0._Z9naiveScanPfS_i:
	.zero		916


//--------------------- .nv.constant0._Z9sweepScanPfS_i --------------------------
	.section	.nv.constant0._Z9sweepScanPfS_i,"a",@progbits
	.sectionflags	@""
	.align	4
.nv.constant0._Z9sweepScanPfS_i:
	.zero		916


//--------------------- .nv.constant0._Z4simpPfS_i --------------------------
	.section	.nv.constant0._Z4simpPfS_i,"a",@progbits
	.sectionflags	@""
	.align	4
.nv.constant0._Z4simpPfS_i:
	.zero		916


//--------------------- SYMBOLS --------------------------

	.type		.nv.reservedSmem.offset0,@object
	.size		.nv.reservedSmem.offset0,0x4
	.type		.nv.reservedSmem.cap,@object
	.size		.nv.reservedSmem.cap,0x4
